# CuTe-DSL kernel — source=cudnn_frontend_dsl family=gemm_swiglu
# config = {"ab_dtype": "BFloat16", "c_dtype": "BFloat16", "mma_mn": [128, 128], "cluster_mn": [2, 2]}


// ===== COMPILED SASS (sm_100a) =====

	.target	sm_100a

	.elftype	@"ET_EXEC"


//--------------------- .note.nv.tkinfo           --------------------------
	.section	.note.nv.tkinfo,"",@"SHT_NOTE"
	.sectionflags	@"SHF_NOTE_NV_TKINFO"
	.tkinfo
        /*0018*/ 	.word	0x00000081
        /*0030*/ 	.string	""
        /*0030*/ 	.string	"ptxas"
        /*0030*/ 	.string	"Cuda compilation tools, release 12.9, V12.9.83"
        /*0030*/ 	.string	"Build system must define TOOLS_VERSION_EXTENDED"
        /*0030*/ 	.string	"-O 3 -arch sm_100a "



//--------------------- .note.nv.cuver            --------------------------
	.section	.note.nv.cuver,"",@"SHT_NOTE"
	.sectionflags	@"SHF_NOTE_NV_CUVER"
        /*0018*/ 	.short	0x0001
        /*001a*/ 	.short	0x0064
        /*001c*/ 	.short	0x0001
        /*001e*/ 	.short	0x0000
        /*0020*/ 	.short	0x0001
        /*0022*/ 	.short	0x0000


//--------------------- .nv.info                  --------------------------
	.section	.nv.info,"",@"SHT_CUDA_INFO"
	.align	4


	//----- nvinfo : EIATTR_REGCOUNT
	.align		4
        /*0000*/ 	.byte	0x04, 0x2f
        /*0002*/ 	.short	(.L_4 - .L_3)
	.align		4
.L_3:
        /*0004*/ 	.word	index@(kernel_cutlass_kernel_cudnngemm_swigludense_gemm_persistent_swigluPersistentDenseGemmKernel_object_at__TiledMMA_ThrLayoutVMNK11110000_PermutationMNK____MMAAtom_ThrID10_ShapeMNK12812816_TV_0)
        /*0008*/ 	.word	0x00000060


	//----- nvinfo : EIATTR_FRAME_SIZE
	.align		4
.L_4:
        /*000c*/ 	.byte	0x04, 0x11
        /*000e*/ 	.short	(.L_6 - .L_5)
	.align		4
.L_5:
        /*0010*/ 	.word	index@($__internal_2_$__cuda_sm10x_tcgen05_guardrail_trap_unallocated_columns_being_dealloced)
        /*0014*/ 	.word	0x00000000


	//----- nvinfo : EIATTR_FRAME_SIZE
	.align		4
.L_6:
        /*0018*/ 	.byte	0x04, 0x11
        /*001a*/ 	.short	(.L_8 - .L_7)
	.align		4
.L_7:
        /*001c*/ 	.word	index@($__internal_1_$__cuda_sm10x_tcgen05_guardrail_trap_phase_invalid_during_alloc)
        /*0020*/ 	.word	0x00000000


	//----- nvinfo : EIATTR_FRAME_SIZE
	.align		4
.L_8:
        /*0024*/ 	.byte	0x04, 0x11
        /*0026*/ 	.short	(.L_10 - .L_9)
	.align		4
.L_9:
        /*0028*/ 	.word	index@($__internal_0_$__cuda_sm10x_tcgen05_guardrail_trap_col_being_dealloced_not_returned_by_alloc)
        /*002c*/ 	.word	0x00000000


	//----- nvinfo : EIATTR_FRAME_SIZE
	.align		4
.L_10:
        /*0030*/ 	.byte	0x04, 0x11
        /*0032*/ 	.short	(.L_12 - .L_11)
	.align		4
.L_11:
        /*0034*/ 	.word	index@(kernel_cutlass_kernel_cudnngemm_swigludense_gemm_persistent_swigluPersistentDenseGemmKernel_object_at__TiledMMA_ThrLayoutVMNK11110000_PermutationMNK____MMAAtom_ThrID10_ShapeMNK12812816_TV_0)
        /*0038*/ 	.word	0x00000000


	//----- nvinfo : EIATTR_MIN_STACK_SIZE
	.align		4
.L_12:
        /*003c*/ 	.byte	0x04, 0x12
        /*003e*/ 	.short	(.L_14 - .L_13)
	.align		4
.L_13:
        /*0040*/ 	.word	index@(kernel_cutlass_kernel_cudnngemm_swigludense_gemm_persistent_swigluPersistentDenseGemmKernel_object_at__TiledMMA_ThrLayoutVMNK11110000_PermutationMNK____MMAAtom_ThrID10_ShapeMNK12812816_TV_0)
        /*0044*/ 	.word	0x00000000
.L_14:


//--------------------- .nv.info.kernel_cutlass_kernel_cudnngemm_swigludense_gemm_persistent_swigluPersistentDenseGemmKernel_object_at__TiledMMA_ThrLayoutVMNK11110000_PermutationMNK____MMAAtom_ThrID10_ShapeMNK12812816_TV_0 --------------------------
	.section	.nv.info.kernel_cutlass_kernel_cudnngemm_swigludense_gemm_persistent_swigluPersistentDenseGemmKernel_object_at__TiledMMA_ThrLayoutVMNK11110000_PermutationMNK____MMAAtom_ThrID10_ShapeMNK12812816_TV_0,"",@"SHT_CUDA_INFO"
	.sectionflags	@""
	.align	4


	//----- nvinfo : EIATTR_CUDA_API_VERSION
	.align		4
        /*0000*/ 	.byte	0x04, 0x37
        /*0002*/ 	.short	(.L_16 - .L_15)
.L_15:
        /*0004*/ 	.word	0x00000081


	//----- nvinfo : EIATTR_KPARAM_INFO
	.align		4
.L_16:
        /*0008*/ 	.byte	0x04, 0x17
        /*000a*/ 	.short	(.L_18 - .L_17)
.L_17:
        /*000c*/ 	.word	0x00000000
        /*0010*/ 	.short	0x0008
        /*0012*/ 	.short	0x0264
        /*0014*/ 	.byte	0x00, 0xf0, 0x11, 0x00


	//----- nvinfo : EIATTR_KPARAM_INFO
	.align		4
.L_18:
        /*0018*/ 	.byte	0x04, 0x17
        /*001a*/ 	.short	(.L_20 - .L_19)
.L_19:
        /*001c*/ 	.word	0x00000000
        /*0020*/ 	.short	0x0007
        /*0022*/ 	.short	0x0258
        /*0024*/ 	.byte	0x00, 0xf0, 0x31, 0x00


	//----- nvinfo : EIATTR_KPARAM_INFO
	.align		4
.L_20:
        /*0028*/ 	.byte	0x04, 0x17
        /*002a*/ 	.short	(.L_22 - .L_21)
.L_21:
        /*002c*/ 	.word	0x00000000
        /*0030*/ 	.short	0x0006
        /*0032*/ 	.short	0x024c
        /*0034*/ 	.byte	0x00, 0xf0, 0x31, 0x00


	//----- nvinfo : EIATTR_KPARAM_INFO
	.align		4
.L_22:
        /*0038*/ 	.byte	0x04, 0x17
        /*003a*/ 	.short	(.L_24 - .L_23)
.L_23:
        /*003c*/ 	.word	0x00000000
        /*0040*/ 	.short	0x0005
        /*0042*/ 	.short	0x0240
        /*0044*/ 	.byte	0x00, 0xf0, 0x31, 0x00


	//----- nvinfo : EIATTR_KPARAM_INFO
	.align		4
.L_24:
        /*0048*/ 	.byte	0x04, 0x17
        /*004a*/ 	.short	(.L_26 - .L_25)
.L_25:
        /*004c*/ 	.word	0x00000000
        /*0050*/ 	.short	0x0004
        /*0052*/ 	.short	0x01c0
        /*0054*/ 	.byte	0x00, 0xf0, 0x01, 0x02


	//----- nvinfo : EIATTR_KPARAM_INFO
	.align		4
.L_26:
        /*0058*/ 	.byte	0x04, 0x17
        /*005a*/ 	.short	(.L_28 - .L_27)
.L_27:
        /*005c*/ 	.word	0x00000000
        /*0060*/ 	.short	0x0003
        /*0062*/ 	.short	0x0140
        /*0064*/ 	.byte	0x00, 0xf0, 0x01, 0x02


	//----- nvinfo : EIATTR_KPARAM_INFO
	.align		4
.L_28:
        /*0068*/ 	.byte	0x04, 0x17
        /*006a*/ 	.short	(.L_30 - .L_29)
.L_29:
        /*006c*/ 	.word	0x00000000
        /*0070*/ 	.short	0x0002
        /*0072*/ 	.short	0x00c0
        /*0074*/ 	.byte	0x00, 0xf0, 0x01, 0x02


	//----- nvinfo : EIATTR_KPARAM_INFO
	.align		4
.L_30:
        /*0078*/ 	.byte	0x04, 0x17
        /*007a*/ 	.short	(.L_32 - .L_31)
.L_31:
        /*007c*/ 	.word	0x00000000
        /*0080*/ 	.short	0x0001
        /*0082*/ 	.short	0x0040
        /*0084*/ 	.byte	0x00, 0xf0, 0x01, 0x02


	//----- nvinfo : EIATTR_KPARAM_INFO
	.align		4
.L_32:
        /*0088*/ 	.byte	0x04, 0x17
        /*008a*/ 	.short	(.L_34 - .L_33)
.L_33:
        /*008c*/ 	.word	0x00000000
        /*0090*/ 	.short	0x0000
        /*0092*/ 	.short	0x0000
        /*0094*/ 	.byte	0x00, 0xf0, 0x0d, 0x00


	//----- nvinfo : EIATTR_AT_ENTRY_FRAGMENTS
	.align		4
.L_34:
        /*0098*/ 	.byte	0x04, 0x4f
        /*009a*/ 	.short	(.L_36 - .L_35)


	//   ....[0]....
.L_35:
        /*009c*/ 	.word	0x00000004


	//----- nvinfo : EIATTR_RESERVED_SMEM_USED
	.align		4
.L_36:
        /*00a0*/ 	.byte	0x01, 0x41
	.zero		2


	//----- nvinfo : EIATTR_SPARSE_MMA_MASK
	.align		4
        /*00a4*/ 	.byte	0x03, 0x50
        /*00a6*/ 	.short	0x0000


	//----- nvinfo : EIATTR_TCGEN05_1CTA_USED
	.align		4
        /*00a8*/ 	.byte	0x01, 0x51
	.zero		2


	//----- nvinfo : EIATTR_MAXREG_COUNT
	.align		4
        /*00ac*/ 	.byte	0x03, 0x1b
        /*00ae*/ 	.short	0x00ff


	//----- nvinfo : EIATTR_NUM_BARRIERS
	.align		4
        /*00b0*/ 	.byte	0x02, 0x4c
        /*00b2*/ 	.byte	0x03
	.zero		1


	//----- nvinfo : EIATTR_INT_WARP_WIDE_INSTR_OFFSETS
	.align		4
        /*00b4*/ 	.byte	0x04, 0x31
        /*00b6*/ 	.short	(.L_38 - .L_37)


	//   ....[0]....
.L_37:
        /*00b8*/ 	.word	0x00003f90


	//   ....[1]....
        /*00bc*/ 	.word	0x00003fc0


	//----- nvinfo : EIATTR_COOP_GROUP_MASK_REGIDS
	.align		4
.L_38:
        /*00c0*/ 	.byte	0x04, 0x29
        /*00c2*/ 	.short	(.L_40 - .L_39)


	//   ....[0]....
.L_39:
        /*00c4*/ 	.word	0xffffffff


	//   ....[1]....
        /*00c8*/ 	.word	0xffffffff


	//   ....[2]....
        /*00cc*/ 	.word	0xffffffff


	//   ....[3]....
        /*00d0*/ 	.word	0xffffffff


	//   ....[4]....
        /*00d4*/ 	.word	0xffffffff


	//   ....[5]....
        /*00d8*/ 	.word	0xffffffff


	//   ....[6]....
        /*00dc*/ 	.word	0xffffffff


	//----- nvinfo : EIATTR_COOP_GROUP_INSTR_OFFSETS
	.align		4
.L_40:
        /*00e0*/ 	.byte	0x04, 0x28
        /*00e2*/ 	.short	(.L_42 - .L_41)


	//   ....[0]....
.L_41:
        /*00e4*/ 	.word	0x00000430


	//   ....[1]....
        /*00e8*/ 	.word	0x000005e0


	//   ....[2]....
        /*00ec*/ 	.word	0x00000680


	//   ....[3]....
        /*00f0*/ 	.word	0x000019f0


	//   ....[4]....
        /*00f4*/ 	.word	0x00001cb0


	//   ....[5]....
        /*00f8*/ 	.word	0x00003e10


	//   ....[6]....
        /*00fc*/ 	.word	0x00004070


	//----- nvinfo : EIATTR_VRC_CTA_INIT_COUNT
	.align		4
.L_42:
        /*0100*/ 	.byte	0x02, 0x4a
        /*0102*/ 	.byte	0x80
	.zero		1


	//----- nvinfo : EIATTR_MBARRIER_INSTR_OFFSETS
	.align		4
        /*0104*/ 	.byte	0x04, 0x39
        /*0106*/ 	.short	(.L_44 - .L_43)


	//   ....[0]....
.L_43:
        /*0108*/ 	.word	0x00000340
        /*010c*/ 	.word	0x000000ff
        /*0110*/ 	.word	0x00000000
        /*0114*/ 	.short	0x0100
        /*0116*/ 	.byte	0x05
	.zero		1


	//   ....[1]....
        /*0118*/ 	.word	0x00000350
        /*011c*/ 	.word	0x000000ff
        /*0120*/ 	.word	0x00000008
        /*0124*/ 	.short	0x0100
        /*0126*/ 	.byte	0x05
	.zero		1


	//   ....[2]....
        /*0128*/ 	.word	0x00000360
        /*012c*/ 	.word	0x000000ff
        /*0130*/ 	.word	0x00000010
        /*0134*/ 	.short	0x0100
        /*0136*/ 	.byte	0x05
	.zero		1


	//   ....[3]....
        /*0138*/ 	.word	0x00000370
        /*013c*/ 	.word	0x000000ff
        /*0140*/ 	.word	0x00000018
        /*0144*/ 	.short	0x0100
        /*0146*/ 	.byte	0x05
	.zero		1


	//   ....[4]....
        /*0148*/ 	.word	0x00000380
        /*014c*/ 	.word	0x000000ff
        /*0150*/ 	.word	0x00000020
        /*0154*/ 	.short	0x0100
        /*0156*/ 	.byte	0x05
	.zero		1


	//   ....[5]....
        /*0158*/ 	.word	0x00000390
        /*015c*/ 	.word	0x000000ff
        /*0160*/ 	.word	0x00000028
        /*0164*/ 	.short	0x0100
        /*0166*/ 	.byte	0x05
	.zero		1


	//   ....[6]....
        /*0168*/ 	.word	0x000003a0
        /*016c*/ 	.word	0x000000ff
        /*0170*/ 	.word	0x00000030
        /*0174*/ 	.short	0x0100
        /*0176*/ 	.byte	0x05
	.zero		1


	//   ....[7]....
        /*0178*/ 	.word	0x000003b0
        /*017c*/ 	.word	0x000000ff
        /*0180*/ 	.word	0x00000038
        /*0184*/ 	.short	0x0100
        /*0186*/ 	.byte	0x05
	.zero		1


	//   ....[8]....
        /*0188*/ 	.word	0x000003c0
        /*018c*/ 	.word	0x000000ff
        /*0190*/ 	.word	0x00000040
        /*0194*/ 	.short	0x0100
        /*0196*/ 	.byte	0x05
	.zero		1


	//   ....[9]....
        /*0198*/ 	.word	0x000003d0
        /*019c*/ 	.word	0x000000ff
        /*01a0*/ 	.word	0x00000048
        /*01a4*/ 	.short	0x0100
        /*01a6*/ 	.byte	0x05
	.zero		1


	//   ....[10]....
        /*01a8*/ 	.word	0x00000550
        /*01ac*/ 	.word	0x000000ff
        /*01b0*/ 	.word	0x00000050
        /*01b4*/ 	.short	0x0100
        /*01b6*/ 	.byte	0x06
	.zero		1


	//   ....[11]....
        /*01b8*/ 	.word	0x00000560
        /*01bc*/ 	.word	0x000000ff
        /*01c0*/ 	.word	0x00000058
        /*01c4*/ 	.short	0x0100
        /*01c6*/ 	.byte	0x06
	.zero		1


	//   ....[12]....
        /*01c8*/ 	.word	0x00000570
        /*01cc*/ 	.word	0x000000ff
        /*01d0*/ 	.word	0x00000060
        /*01d4*/ 	.short	0x0100
        /*01d6*/ 	.byte	0x06
	.zero		1


	//   ....[13]....
        /*01d8*/ 	.word	0x00000580
        /*01dc*/ 	.word	0x000000ff
        /*01e0*/ 	.word	0x00000068
        /*01e4*/ 	.short	0x0100
        /*01e6*/ 	.byte	0x06
	.zero		1


	//   ....[14]....
        /*01e8*/ 	.word	0x00000b10
        /*01ec*/ 	.word	0x000000ff
        /*01f0*/ 	.word	0x00000028
        /*01f4*/ 	.short	0x010a
        /*01f6*/ 	.byte	0x05
	.zero		1


	//   ....[15]....
        /*01f8*/ 	.word	0x00000c70
        /*01fc*/ 	.word	0x000000ff
        /*0200*/ 	.word	0x00000028
        /*0204*/ 	.short	0x010a
        /*0206*/ 	.byte	0x09
	.zero		1


	//   ....[16]....
        /*0208*/ 	.word	0x00000d90
        /*020c*/ 	.word	0x000000ff
        /*0210*/ 	.word	0x00000028
        /*0214*/ 	.short	0x010a
        /*0216*/ 	.byte	0x23
	.zero		1


	//   ....[17]....
        /*0218*/ 	.word	0x000010d0
        /*021c*/ 	.word	0x000000ff
        /*0220*/ 	.word	0x00000028
        /*0224*/ 	.short	0x010a
        /*0226*/ 	.byte	0x04
	.zero		1


	//   ....[18]....
        /*0228*/ 	.word	0x00001490
        /*022c*/ 	.word	0x000000ff
        /*0230*/ 	.word	0x00000000
        /*0234*/ 	.short	0x010a
        /*0236*/ 	.byte	0x06
	.zero		1


	//   ....[19]....
        /*0238*/ 	.word	0x000014b0
        /*023c*/ 	.word	0x000000ff
        /*0240*/ 	.word	0x00000060
        /*0244*/ 	.short	0x010a
        /*0246*/ 	.byte	0x07
	.zero		1


	//   ....[20]....
        /*0248*/ 	.word	0x00001660
        /*024c*/ 	.word	0x000000ff
        /*0250*/ 	.word	0x00000000
        /*0254*/ 	.short	0x010a
        /*0256*/ 	.byte	0x05
	.zero		1


	//   ....[21]....
        /*0258*/ 	.word	0x000017d0
        /*025c*/ 	.word	0x000000ff
        /*0260*/ 	.word	0x00000000
        /*0264*/ 	.short	0x010a
        /*0266*/ 	.byte	0x0b
	.zero		1


	//   ....[22]....
        /*0268*/ 	.word	0x00001970
        /*026c*/ 	.word	0x00000000
        /*0270*/ 	.word	0x00000060
        /*0274*/ 	.short	0x010a
        /*0276*/ 	.byte	0xff
	.zero		1


	//   ....[23]....
        /*0278*/ 	.word	0x00002280
        /*027c*/ 	.word	0x000000ff
        /*0280*/ 	.word	0x00000050
        /*0284*/ 	.short	0x010a
        /*0286*/ 	.byte	0x17
	.zero		1


	//   ....[24]....
        /*0288*/ 	.word	0x00003b90
        /*028c*/ 	.word	0x000000ff
        /*0290*/ 	.word	0x00000060
        /*0294*/ 	.short	0x0101
        /*0296*/ 	.byte	0x17
	.zero		1


	//   ....[25]....
        /*0298*/ 	.word	0x000040d0
        /*029c*/ 	.word	0x00000000
        /*02a0*/ 	.word	0x00000028
        /*02a4*/ 	.short	0x010a
        /*02a6*/ 	.byte	0xff
	.zero		1


	//   ....[26]....
        /*02a8*/ 	.word	0x00004150
        /*02ac*/ 	.word	0x00000000
        /*02b0*/ 	.word	0x00000028
        /*02b4*/ 	.short	0x010a
        /*02b6*/ 	.byte	0xff
	.zero		1


	//   ....[27]....
        /*02b8*/ 	.word	0x000041d0
        /*02bc*/ 	.word	0x00000000
        /*02c0*/ 	.word	0x00000060
        /*02c4*/ 	.short	0x010a
        /*02c6*/ 	.byte	0xff
	.zero		1


	//   ....[28]....
        /*02c8*/ 	.word	0x00004250
        /*02cc*/ 	.word	0x00000000
        /*02d0*/ 	.word	0x00000000
        /*02d4*/ 	.short	0x010a
        /*02d6*/ 	.byte	0xff
	.zero		1


	//   ....[29]....
        /*02d8*/ 	.word	0x000042b0
        /*02dc*/ 	.word	0x00000000
        /*02e0*/ 	.word	0x00000060
        /*02e4*/ 	.short	0x010a
        /*02e6*/ 	.byte	0xff
	.zero		1


	//   ....[30]....
        /*02e8*/ 	.word	0x00004320
        /*02ec*/ 	.word	0x00000004
        /*02f0*/ 	.word	0x00000050
        /*02f4*/ 	.short	0x010a
        /*02f6*/ 	.byte	0xff
	.zero		1


	//----- nvinfo : EIATTR_NUM_MBARRIERS
	.align		4
.L_44:
        /*02f8*/ 	.byte	0x03, 0x38
        /*02fa*/ 	.short	0x000e


	//----- nvinfo : EIATTR_EXIT_INSTR_OFFSETS
	.align		4
        /*02fc*/ 	.byte	0x04, 0x1c
        /*02fe*/ 	.short	(.L_46 - .L_45)


	//   ....[0]....
.L_45:
        /*0300*/ 	.word	0x000019b0


	//   ....[1]....
        /*0304*/ 	.word	0x00004090


	//----- nvinfo : EIATTR_REQNTID
	.align		4
.L_46:
        /*0308*/ 	.byte	0x04, 0x10
        /*030a*/ 	.short	(.L_48 - .L_47)
.L_47:
        /*030c*/ 	.word	0x000000c0
        /*0310*/ 	.word	0x00000001
        /*0314*/ 	.word	0x00000001


	//----- nvinfo : EIATTR_CRS_STACK_SIZE
	.align		4
.L_48:
        /*0318*/ 	.byte	0x04, 0x1e
        /*031a*/ 	.short	(.L_50 - .L_49)
.L_49:
        /*031c*/ 	.word	0x00000000


	//----- nvinfo : EIATTR_CBANK_PARAM_SIZE
	.align		4
.L_50:
        /*0320*/ 	.byte	0x03, 0x19
        /*0322*/ 	.short	0x0268


	//----- nvinfo : EIATTR_PARAM_CBANK
	.align		4
        /*0324*/ 	.byte	0x04, 0x0a
        /*0326*/ 	.short	(.L_52 - .L_51)
	.align		4
.L_51:
        /*0328*/ 	.word	index@(.nv.constant0.kernel_cutlass_kernel_cudnngemm_swigludense_gemm_persistent_swigluPersistentDenseGemmKernel_object_at__TiledMMA_ThrLayoutVMNK11110000_PermutationMNK____MMAAtom_ThrID10_ShapeMNK12812816_TV_0)
        /*032c*/ 	.short	0x0380
        /*032e*/ 	.short	0x0268


	//----- nvinfo : EIATTR_SW_WAR
	.align		4
.L_52:
        /*0330*/ 	.byte	0x04, 0x36
        /*0332*/ 	.short	(.L_54 - .L_53)
.L_53:
        /*0334*/ 	.word	0x00000008
.L_54:


//--------------------- .nv.compat                --------------------------
	.section	.nv.compat,"",@"SHT_CUDA_COMPAT_INFO"
	.align	4
        /*0000*/ 	.byte	0x02, 0x02, 0x02, 0x00, 0x02, 0x05, 0x05, 0x00, 0x02, 0x03, 0x01, 0x00, 0x02, 0x06, 0x01, 0x00


//--------------------- .nv.callgraph             --------------------------
	.section	.nv.callgraph,"",@"SHT_CUDA_CALLGRAPH"
	.align	4
	.sectionentsize	8
	.align		4
        /*0000*/ 	.word	0x00000000
	.align		4
        /*0004*/ 	.word	0xffffffff
	.align		4
        /*0008*/ 	.word	0x00000000
	.align		4
        /*000c*/ 	.word	0xfffffffe
	.align		4
        /*0010*/ 	.word	0x00000000
	.align		4
        /*0014*/ 	.word	0xfffffffd
	.align		4
        /*0018*/ 	.word	0x00000000
	.align		4
        /*001c*/ 	.word	0xfffffffc


//--------------------- .text.kernel_cutlass_kernel_cudnngemm_swigludense_gemm_persistent_swigluPersistentDenseGemmKernel_object_at__TiledMMA_ThrLayoutVMNK11110000_PermutationMNK____MMAAtom_ThrID10_ShapeMNK12812816_TV_0 --------------------------
	.section	.text.kernel_cutlass_kernel_cudnngemm_swigludense_gemm_persistent_swigluPersistentDenseGemmKernel_object_at__TiledMMA_ThrLayoutVMNK11110000_PermutationMNK____MMAAtom_ThrID10_ShapeMNK12812816_TV_0,"ax",@progbits
	.align	128
        .global         kernel_cutlass_kernel_cudnngemm_swigludense_gemm_persistent_swigluPersistentDenseGemmKernel_object_at__TiledMMA_ThrLayoutVMNK11110000_PermutationMNK____MMAAtom_ThrID10_ShapeMNK12812816_TV_0
        .type           kernel_cutlass_kernel_cudnngemm_swigludense_gemm_persistent_swigluPersistentDenseGemmKernel_object_at__TiledMMA_ThrLayoutVMNK11110000_PermutationMNK____MMAAtom_ThrID10_ShapeMNK12812816_TV_0,@function
        .size           kernel_cutlass_kernel_cudnngemm_swigludense_gemm_persistent_swigluPersistentDenseGemmKernel_object_at__TiledMMA_ThrLayoutVMNK11110000_PermutationMNK____MMAAtom_ThrID10_ShapeMNK12812816_TV_0,(.L_x_57 - kernel_cutlass_kernel_cudnngemm_swigludense_gemm_persistent_swigluPersistentDenseGemmKernel_object_at__TiledMMA_ThrLayoutVMNK11110000_PermutationMNK____MMAAtom_ThrID10_ShapeMNK12812816_TV_0)
        .other          kernel_cutlass_kernel_cudnngemm_swigludense_gemm_persistent_swigluPersistentDenseGemmKernel_object_at__TiledMMA_ThrLayoutVMNK11110000_PermutationMNK____MMAAtom_ThrID10_ShapeMNK12812816_TV_0,@"STO_CUDA_ENTRY STV_DEFAULT"
kernel_cutlass_kernel_cudnngemm_swigludense_gemm_persistent_swigluPersistentDenseGemmKernel_object_at__TiledMMA_ThrLayoutVMNK11110000_PermutationMNK____MMAAtom_ThrID10_ShapeMNK12812816_TV_0:
.text.kernel_cutlass_kernel_cudnngemm_swigludense_gemm_persistent_swigluPersistentDenseGemmKernel_object_at__TiledMMA_ThrLayoutVMNK11110000_PermutationMNK____MMAAtom_ThrID10_ShapeMNK12812816_TV_0:
[----:B------:R-:W1:Y:S01]  /*0000*/  LDC R1, c[0x0][0x37c] ;  /* 0x0000df00ff017b82 */ /* 0x000e620000000800 */
[----:B------:R-:W2:Y:S07]  /*0010*/  S2R R2, SR_TID.X ;  /* 0x0000000000027919 */ /* 0x000eae0000002100 */
[----:B------:R-:W3:Y:S01]  /*0020*/  S2UR UR14, SR_CgaCtaId ;  /* 0x00000000000e79c3 */ /* 0x000ee20000008800 */
[----:B------:R-:W4:Y:S01]  /*0030*/  LDCU.U8 UR8, c[0x0][0x382] ;  /* 0x00007040ff0877ac */ /* 0x000f220008000000 */
[----:B------:R-:W5:Y:S01]  /*0040*/  LDCU.U8 UR7, c[0x0][0x381] ;  /* 0x00007020ff0777ac */ /* 0x000f620008000000 */
[----:B------:R-:W2:Y:S01]  /*0050*/  LDCU UR5, c[0x0][0x36c] ;  /* 0x00006d80ff0577ac */ /* 0x000ea20008000800 */
[----:B------:R-:W-:Y:S01]  /*0060*/  UMOV UR13, 0x3 ;  /* 0x00000003000d7882 */ /* 0x000fe20000000000 */
[----:B----4-:R-:W-:-:S02]  /*0070*/  ULOP3.LUT UR8, UR8, 0x1, URZ, 0xc0, !UPT ;  /* 0x0000000108087892 */ /* 0x010fc4000f8ec0ff */
[----:B-----5:R-:W-:Y:S02]  /*0080*/  ULOP3.LUT UR7, UR7, 0x1, URZ, 0xc0, !UPT ;  /* 0x0000000107077892 */ /* 0x020fe4000f8ec0ff */
[----:B---3--:R-:W-:Y:S02]  /*0090*/  ULEA.HI UR4, UR14, UR14, URZ, 0x1 ;  /* 0x0000000e0e047291 */ /* 0x008fe4000f8f08ff */
[----:B--2---:R-:W-:Y:S02]  /*00a0*/  UISETP.EQ.U32.AND UP2, UPT, UR5, 0x1, UPT ;  /* 0x000000010500788c */ /* 0x004fe4000bf42070 */
[----:B------:R-:W-:Y:S01]  /*00b0*/  USHF.R.S32.HI UR31, URZ, 0x1, UR4 ;  /* 0x00000001ff1f7899 */ /* 0x000fe20008011404 */
[----:B------:R-:W-:Y:S01]  /*00c0*/  SHF.R.U32.HI R0, RZ, 0x5, R2 ;  /* 0x00000005ff007819 */ /* 0x000fe20000011602 */
[----:B------:R-:W-:Y:S02]  /*00d0*/  ULOP3.LUT UR12, UR4, 0xfffffffe, URZ, 0xc0, !UPT ;  /* 0xfffffffe040c7892 */ /* 0x000fe4000f8ec0ff */
[----:B------:R-:W-:Y:S01]  /*00e0*/  ULEA.HI UR6, UR4, UR31, URZ, 0x1 ;  /* 0x0000001f04067291 */ /* 0x000fe2000f8f08ff */
[----:B------:R-:W-:Y:S01]  /*00f0*/  R2UR UR21, R0 ;  /* 0x00000000001572ca */ /* 0x000fe200000e0000 */
[----:B------:R-:W-:-:S02]  /*0100*/  UISETP.NE.U32.AND UP6, UPT, UR8, 0x1, UPT ;  /* 0x000000010800788c */ /* 0x000fc4000bfc5070 */
[----:B------:R-:W-:Y:S02]  /*0110*/  ULOP3.LUT UR6, UR6, 0xfffffffe, URZ, 0xc0, !UPT ;  /* 0xfffffffe06067892 */ /* 0x000fe4000f8ec0ff */
[----:B------:R-:W-:Y:S02]  /*0120*/  UISETP.NE.U32.AND UP5, UPT, UR7, 0x1, UPT ;  /* 0x000000010700788c */ /* 0x000fe4000bfa5070 */
[----:B------:R-:W-:Y:S02]  /*0130*/  UIADD3 UR31, UPT, UPT, UR31, -UR6, URZ ;  /* 0x800000061f1f7290 */ /* 0x000fe4000fffe0ff */
[----:B------:R-:W-:Y:S02]  /*0140*/  UIADD3 UR12, UPT, UPT, -UR12, UR14, URZ ;  /* 0x0000000e0c0c7290 */ /* 0x000fe4000fffe1ff */
[----:B------:R-:W-:Y:S02]  /*0150*/  UIADD3 UR4, UPT, UPT, UR31, UR31, URZ ;  /* 0x0000001f1f047290 */ /* 0x000fe4000fffe0ff */
[----:B------:R-:W-:-:S02]  /*0160*/  UISETP.NE.AND UP4, UPT, UR21, 0x5, UPT ;  /* 0x000000051500788c */ /* 0x000fc4000bf85270 */
[----:B------:R-:W-:Y:S02]  /*0170*/  UISETP.NE.AND UP3, UPT, UR21, URZ, UPT ;  /* 0x000000ff1500728c */ /* 0x000fe4000bf65270 */
[----:B------:R-:W-:-:S05]  /*0180*/  USHF.L.U32 UR13, UR13, UR4, URZ ;  /* 0x000000040d0d7299 */ /* 0x000fca00080006ff */
[----:B-1----:R-:W-:Y:S07]  /*0190*/  BRA.U UP4, `(.L_x_0) ;  /* 0x0000000104387547 */ /* 0x002fee000b800000 */
[----:B------:R-:W1:Y:S02]  /*01a0*/  LDCU.64 UR4, c[0x0][0x348] ;  /* 0x00006900ff0477ac */ /* 0x000e640008000a00 */
[----:B-1----:R-:W-:Y:S02]  /*01b0*/  UIADD3 UR10, UP1, UPT, UR4, 0x40, URZ ;  /* 0x00000040040a7890 */ /* 0x002fe4000ff3e0ff */
[----:B------:R-:W-:Y:S02]  /*01c0*/  UIADD3 UR8, UP0, UPT, UR4, 0xc0, URZ ;  /* 0x000000c004087890 */ /* 0x000fe4000ff1e0ff */
[----:B------:R-:W-:Y:S02]  /*01d0*/  UIADD3.X UR11, UPT, UPT, URZ, UR5, URZ, UP1, !UPT ;  /* 0x00000005ff0b7290 */ /* 0x000fe40008ffe4ff */
[----:B------:R-:W-:Y:S02]  /*01e0*/  UIADD3 UR6, UP1, UPT, UR4, 0x140, URZ ;  /* 0x0000014004067890 */ /* 0x000fe4000ff3e0ff */
[----:B------:R-:W-:-:S02]  /*01f0*/  UIADD3.X UR9, UPT, UPT, URZ, UR5, URZ, UP0, !UPT ;  /* 0x00000005ff097290 */ /* 0x000fc400087fe4ff */
[----:B------:R-:W-:Y:S02]  /*0200*/  UIADD3 UR4, UP0, UPT, UR4, 0x1c0, URZ ;  /* 0x000001c004047890 */ /* 0x000fe4000ff1e0ff */
[----:B------:R-:W-:Y:S01]  /*0210*/  UIADD3.X UR7, UPT, UPT, URZ, UR5, URZ, UP1, !UPT ;  /* 0x00000005ff077290 */ /* 0x000fe20008ffe4ff */
[----:B------:R1:W-:Y:S01]  /*0220*/  UTMACCTL.PF [UR10] ;  /* 0x000000000a0079b9 */ /* 0x0003e20008040000 */
[----:B------:R-:W-:-:S03]  /*0230*/  UIADD3.X UR5, UPT, UPT, URZ, UR5, URZ, UP0, !UPT ;  /* 0x00000005ff057290 */ /* 0x000fc600087fe4ff */
[----:B------:R1:W-:Y:S04]  /*0240*/  UTMACCTL.PF [UR8] ;  /* 0x00000000080079b9 */ /* 0x0003e80008040000 */
[----:B------:R1:W-:Y:S02]  /*0250*/  UTMACCTL.PF [UR6] ;  /* 0x00000000060079b9 */ /* 0x0003e40008040000 */
[----:B------:R1:W-:Y:S02]  /*0260*/  UTMACCTL.PF [UR4] ;  /* 0x00000000040079b9 */ /* 0x0003e40008040000 */
[----:B-1----:R-:W-:Y:S01]  /*0270*/  NOP ;  /* 0x0000000000007918 */ /* 0x002fe20000000000 */
.L_x_0:
[----:B------:R-:W-:Y:S05]  /*0280*/  BRA.U UP3, `(.L_x_1) ;  /* 0x0000000103587547 */ /* 0x000fea000b800000 */
[----:B------:R-:W-:Y:S01]  /*0290*/  UMOV UR5, 0x400 ;  /* 0x0000040000057882 */ /* 0x000fe20000000000 */
[----:B------:R-:W-:Y:S01]  /*02a0*/  UMOV UR6, 0x1 ;  /* 0x0000000100067882 */ /* 0x000fe20000000000 */
[----:B------:R-:W-:Y:S02]  /*02b0*/  ULEA UR5, UR14, UR5, 0x18 ;  /* 0x000000050e057291 */ /* 0x000fe4000f8ec0ff */
[----:B------:R-:W-:-:S04]  /*02c0*/  UIADD3 UR6, UPT, UPT, -UR6, 0x100000, URZ ;  /* 0x0010000006067890 */ /* 0x000fc8000fffe1ff */
[----:B------:R-:W-:Y:S02]  /*02d0*/  USHF.L.U32 UR7, UR6, 0xb, URZ ;  /* 0x0000000b06077899 */ /* 0x000fe400080006ff */
[----:B------:R-:W-:Y:S01]  /*02e0*/  USHF.L.U32 UR6, UR6, 0x1, URZ ;  /* 0x0000000106067899 */ /* 0x000fe200080006ff */
[----:B------:R-:W-:Y:S02]  /*02f0*/  UMOV UR4, 0x3 ;  /* 0x0000000300047882 */ /* 0x000fe40000000000 */
[----:B------:R-:W-:-:S04]  /*0300*/  UIADD3 UR8, UPT, UPT, -UR4, 0x100000, URZ ;  /* 0x0010000004087890 */ /* 0x000fc8000fffe1ff */
[----:B------:R-:W-:Y:S02]  /*0310*/  USHF.L.U32 UR9, UR8, 0xb, URZ ;  /* 0x0000000b08097899 */ /* 0x000fe400080006ff */
[----:B------:R-:W-:Y:S01]  /*0320*/  USHF.L.U32 UR8, UR8, 0x1, URZ ;  /* 0x0000000108087899 */ /* 0x000fe200080006ff */
[----:B------:R-:W1:Y:S02]  /*0330*/  FENCE.VIEW.ASYNC.S ;  /* 0x00000000000073c6 */ /* 0x000e640000000000 */
[----:B-1----:R1:W2:Y:S01]  /*0340*/  SYNCS.EXCH.64 URZ, [UR5], UR6 ;  /* 0x0000000605ff75b2 */ /* 0x0022a20008000100 */
[----:B------:R1:W3:Y:S01]  /*0350*/  SYNCS.EXCH.64 URZ, [UR5+0x8], UR6 ;  /* 0x0000080605ff75b2 */ /* 0x0002e20008000100 */
[----:B------:R1:W4:Y:S01]  /*0360*/  SYNCS.EXCH.64 URZ, [UR5+0x10], UR6 ;  /* 0x0000100605ff75b2 */ /* 0x0003220008000100 */
[----:B------:R1:W5:Y:S01]  /*0370*/  SYNCS.EXCH.64 URZ, [UR5+0x18], UR6 ;  /* 0x0000180605ff75b2 */ /* 0x0003620008000100 */
[----:B------:R1:W1:Y:S05]  /*0380*/  SYNCS.EXCH.64 URZ, [UR5+0x20], UR6 ;  /* 0x0000200605ff75b2 */ /* 0x00026a0008000100 */
[----:B------:R1:W1:Y:S01]  /*0390*/  SYNCS.EXCH.64 URZ, [UR5+0x28], UR8 ;  /* 0x0000280805ff75b2 */ /* 0x0002620008000100 */
[----:B------:R1:W1:Y:S01]  /*03a0*/  SYNCS.EXCH.64 URZ, [UR5+0x30], UR8 ;  /* 0x0000300805ff75b2 */ /* 0x0002620008000100 */
[----:B------:R1:W1:Y:S01]  /*03b0*/  SYNCS.EXCH.64 URZ, [UR5+0x38], UR8 ;  /* 0x0000380805ff75b2 */ /* 0x0002620008000100 */
[----:B------:R1:W1:Y:S01]  /*03c0*/  SYNCS.EXCH.64 URZ, [UR5+0x40], UR8 ;  /* 0x0000400805ff75b2 */ /* 0x0002620008000100 */
[----:B------:R1:W1:Y:S01]  /*03d0*/  SYNCS.EXCH.64 URZ, [UR5+0x48], UR8 ;  /* 0x0000480805ff75b2 */ /* 0x0002620008000100 */
[----:B------:R-:W-:Y:S01]  /*03e0*/  NOP ;  /* 0x0000000000007918 */ /* 0x000fe20000000000 */
.L_x_1:
[----:B------:R-:W-:Y:S01]  /*03f0*/  NOP ;  /* 0x0000000000007918 */ /* 0x000fe20000000000 */
[----:B------:R-:W-:Y:S05]  /*0400*/  BRA.U !UP2, `(.L_x_2) ;  /* 0x000000010a087547 */ /* 0x000fea000b800000 */
[----:B-12345:R-:W-:Y:S01]  /*0410*/  UCGABAR_ARV ;  /* 0x00000000000079c7 */ /* 0x03efe20008000000 */
[----:B------:R-:W-:Y:S05]  /*0420*/  BRA `(.L_x_3) ;  /* 0x0000000000047947 */ /* 0x000fea0003800000 */
.L_x_2:
[----:B-12345:R-:W-:Y:S01]  /*0430*/  NOP ;  /* 0x0000000000007918 */ /* 0x03efe20000000000 */
.L_x_3:
[----:B------:R-:W-:Y:S05]  /*0440*/  BRA.U !UP2, `(.L_x_4) ;  /* 0x000000010a0c7547 */ /* 0x000fea000b800000 */
[----:B------:R-:W-:Y:S01]  /*0450*/  UCGABAR_WAIT ;  /* 0x0000000000007dc7 */ /* 0x000fe20008000000 */
[----:B------:R-:W-:Y:S01]  /*0460*/  CCTL.IVALL ;  /* 0x00000000ff00798f */ /* 0x000fe20002000000 */
[----:B------:R-:W-:Y:S05]  /*0470*/  BRA `(.L_x_5) ;  /* 0x0000000000047947 */ /* 0x000fea0003800000 */
.L_x_4:
[----:B------:R-:W-:Y:S06]  /*0480*/  BAR.SYNC.DEFER_BLOCKING 0x0 ;  /* 0x0000000000007b1d */ /* 0x000fec0000010000 */
.L_x_5:
[----:B------:R-:W-:Y:S05]  /*0490*/  BRA.U UP3, `(.L_x_6) ;  /* 0x0000000103407547 */ /* 0x000fea000b800000 */
[----:B------:R-:W-:Y:S01]  /*04a0*/  UMOV UR6, 0x400 ;  /* 0x0000040000067882 */ /* 0x000fe20000000000 */
[----:B------:R-:W-:Y:S01]  /*04b0*/  UMOV UR5, 0x1 ;  /* 0x0000000100057882 */ /* 0x000fe20000000000 */
[----:B------:R-:W-:Y:S01]  /*04c0*/  UMOV UR4, 0x4 ;  /* 0x0000000400047882 */ /* 0x000fe20000000000 */
[----:B------:R-:W-:Y:S02]  /*04d0*/  ULEA UR6, UR14, UR6, 0x18 ;  /* 0x000000060e067291 */ /* 0x000fe4000f8ec0ff */
[----:B------:R-:W-:-:S04]  /*04e0*/  UIADD3 UR8, UPT, UPT, -UR5, 0x100000, URZ ;  /* 0x0010000005087890 */ /* 0x000fc8000fffe1ff */
[----:B------:R-:W-:Y:S02]  /*04f0*/  USHF.L.U32 UR9, UR8, 0xb, URZ ;  /* 0x0000000b08097899 */ /* 0x000fe400080006ff */
[----:B------:R-:W-:Y:S02]  /*0500*/  USHF.L.U32 UR8, UR8, 0x1, URZ ;  /* 0x0000000108087899 */ /* 0x000fe400080006ff */
[----:B------:R-:W-:-:S04]  /*0510*/  UIADD3 UR4, UPT, UPT, -UR4, 0x100000, URZ ;  /* 0x0010000004047890 */ /* 0x000fc8000fffe1ff */
[----:B------:R-:W-:Y:S02]  /*0520*/  USHF.L.U32 UR5, UR4, 0xb, URZ ;  /* 0x0000000b04057899 */ /* 0x000fe400080006ff */
[----:B------:R-:W-:Y:S01]  /*0530*/  USHF.L.U32 UR4, UR4, 0x1, URZ ;  /* 0x0000000104047899 */ /* 0x000fe200080006ff */
[----:B------:R-:W1:Y:S03]  /*0540*/  FENCE.VIEW.ASYNC.S ;  /* 0x00000000000073c6 */ /* 0x000e660000000000 */
[----:B-1----:R1:W2:Y:S01]  /*0550*/  SYNCS.EXCH.64 URZ, [UR6+0x50], UR8 ;  /* 0x0000500806ff75b2 */ /* 0x0022a20008000100 */
[----:B------:R1:W3:Y:S07]  /*0560*/  SYNCS.EXCH.64 URZ, [UR6+0x58], UR8 ;  /* 0x0000580806ff75b2 */ /* 0x0002ee0008000100 */
[----:B------:R1:W4:Y:S01]  /*0570*/  SYNCS.EXCH.64 URZ, [UR6+0x60], UR4 ;  /* 0x0000600406ff75b2 */ /* 0x0003220008000100 */
[----:B------:R1:W5:Y:S01]  /*0580*/  SYNCS.EXCH.64 URZ, [UR6+0x68], UR4 ;  /* 0x0000680406ff75b2 */ /* 0x0003620008000100 */
[----:B------:R-:W-:Y:S01]  /*0590*/  NOP ;  /* 0x0000000000007918 */ /* 0x000fe20000000000 */
.L_x_6:
[----:B------:R-:W-:Y:S01]  /*05a0*/  NOP ;  /* 0x0000000000007918 */ /* 0x000fe20000000000 */
[----:B------:R-:W-:Y:S05]  /*05b0*/  BRA.U !UP2, `(.L_x_7) ;  /* 0x000000010a087547 */ /* 0x000fea000b800000 */
[----:B--2345:R-:W-:Y:S01]  /*05c0*/  UCGABAR_ARV ;  /* 0x00000000000079c7 */ /* 0x03cfe20008000000 */
[----:B------:R-:W-:Y:S05]  /*05d0*/  BRA `(.L_x_8) ;  /* 0x0000000000047947 */ /* 0x000fea0003800000 */
.L_x_7:
[----:B--2345:R-:W-:Y:S01]  /*05e0*/  NOP ;  /* 0x0000000000007918 */ /* 0x03cfe20000000000 */
.L_x_8:
[----:B------:R-:W-:Y:S05]  /*05f0*/  BRA.U !UP2, `(.L_x_9) ;  /* 0x000000010a0c7547 */ /* 0x000fea000b800000 */
[----:B------:R-:W-:Y:S01]  /*0600*/  UCGABAR_WAIT ;  /* 0x0000000000007dc7 */ /* 0x000fe20008000000 */
[----:B------:R-:W-:Y:S01]  /*0610*/  CCTL.IVALL ;  /* 0x00000000ff00798f */ /* 0x000fe20002000000 */
[----:B------:R-:W-:Y:S05]  /*0620*/  BRA `(.L_x_10) ;  /* 0x0000000000047947 */ /* 0x000fea0003800000 */
.L_x_9:
[----:B------:R-:W-:Y:S06]  /*0630*/  BAR.SYNC.DEFER_BLOCKING 0x0 ;  /* 0x0000000000007b1d */ /* 0x000fec0000010000 */
.L_x_10:
[----:B------:R-:W-:Y:S01]  /*0640*/  NOP ;  /* 0x0000000000007918 */ /* 0x000fe20000000000 */
[----:B------:R-:W-:Y:S05]  /*0650*/  BRA.U !UP2, `(.L_x_11) ;  /* 0x000000010a087547 */ /* 0x000fea000b800000 */
[----:B------:R-:W-:Y:S01]  /*0660*/  UCGABAR_ARV ;  /* 0x00000000000079c7 */ /* 0x000fe20008000000 */
[----:B------:R-:W-:Y:S05]  /*0670*/  BRA `(.L_x_12) ;  /* 0x0000000000047947 */ /* 0x000fea0003800000 */
.L_x_11:
[----:B------:R-:W-:Y:S01]  /*0680*/  NOP ;  /* 0x0000000000007918 */ /* 0x000fe20000000000 */
.L_x_12:
[----:B------:R-:W-:Y:S05]  /*0690*/  BRA.U !UP2, `(.L_x_13) ;  /* 0x000000010a0c7547 */ /* 0x000fea000b800000 */
[----:B------:R-:W-:Y:S01]  /*06a0*/  UCGABAR_WAIT ;  /* 0x0000000000007dc7 */ /* 0x000fe20008000000 */
[----:B------:R-:W-:Y:S01]  /*06b0*/  CCTL.IVALL ;  /* 0x00000000ff00798f */ /* 0x000fe20002000000 */
[----:B------:R-:W-:Y:S05]  /*06c0*/  BRA `(.L_x_14) ;  /* 0x0000000000047947 */ /* 0x000fea0003800000 */
.L_x_13:
[----:B------:R-:W-:Y:S06]  /*06d0*/  BAR.SYNC.DEFER_BLOCKING 0x0 ;  /* 0x0000000000007b1d */ /* 0x000fec0000010000 */
.L_x_14:
[----:B------:R-:W-:Y:S01]  /*06e0*/  UMOV UR23, 0x5 ;  /* 0x0000000500177882 */ /* 0x000fe20000000000 */
[----:B------:R-:W2:Y:S01]  /*06f0*/  LDCU.U8 UR20, c[0x0][0x5c8] ;  /* 0x0000b900ff1477ac */ /* 0x000ea20008000000 */
[----:B------:R-:W3:Y:S01]  /*0700*/  LDCU.U8 UR19, c[0x0][0x5c9] ;  /* 0x0000b920ff1377ac */ /* 0x000ee20008000000 */
[----:B------:R-:W4:Y:S01]  /*0710*/  LDCU.U8 UR18, c[0x0][0x5d4] ;  /* 0x0000ba80ff1277ac */ /* 0x000f220008000000 */
[----:B------:R-:W5:Y:S01]  /*0720*/  LDCU.U8 UR17, c[0x0][0x5d5] ;  /* 0x0000baa0ff1177ac */ /* 0x000f620008000000 */
[----:B------:R-:W1:Y:S01]  /*0730*/  LDCU.U8 UR16, c[0x0][0x5e0] ;  /* 0x0000bc00ff1077ac */ /* 0x000e620008000000 */
[----:B------:R-:W1:Y:S01]  /*0740*/  LDCU.U8 UR15, c[0x0][0x5e1] ;  /* 0x0000bc20ff0f77ac */ /* 0x000e620008000000 */
[----:B------:R-:W-:Y:S01]  /*0750*/  USHF.L.U32 UR23, UR23, UR12, URZ ;  /* 0x0000000c17177299 */ /* 0x000fe200080006ff */
[----:B------:R-:W-:Y:S05]  /*0760*/  BRA.U UP4, `(.L_x_15) ;  /* 0x00000009046c7547 */ /* 0x000fea000b800000 */
[----:B------:R-:W5:Y:S01]  /*0770*/  S2UR UR30, SR_CTAID.Z ;  /* 0x00000000001e79c3 */ /* 0x000f620000002700 */
[----:B------:R-:W-:Y:S01]  /*0780*/  UMOV UR29, 0x1 ;  /* 0x00000001001d7882 */ /* 0x000fe20000000000 */
[----:B------:R-:W-:Y:S01]  /*0790*/  UMOV UR28, URZ ;  /* 0x000000ff001c7c82 */ /* 0x000fe20008000000 */
[----:B-----5:R-:W-:-:S09]  /*07a0*/  UISETP.GT.U32.AND UP0, UPT, UR30, 0xff, UPT ;  /* 0x000000ff1e00788c */ /* 0x020fd2000bf04070 */
[----:B------:R-:W-:Y:S05]  /*07b0*/  BRA.U UP0, `(.L_x_16) ;  /* 0x0000000500ec7547 */ /* 0x000fea000b800000 */
[----:B-1----:R-:W1:Y:S01]  /*07c0*/  LDCU.64 UR4, c[0x0][0x5c0] ;  /* 0x0000b800ff0477ac */ /* 0x002e620008000a00 */
[----:B------:R-:W5:Y:S01]  /*07d0*/  S2UR UR27, SR_CTAID.X ;  /* 0x00000000001b79c3 */ /* 0x000f620000002500 */
[----:B------:R-:W-:Y:S01]  /*07e0*/  UMOV UR10, 0x400 ;  /* 0x00000400000a7882 */ /* 0x000fe20000000000 */
[----:B------:R-:W4:Y:S06]  /*07f0*/  LDCU.64 UR32, c[0x0][0x348] ;  /* 0x00006900ff2077ac */ /* 0x000f2c0008000a00 */
[----:B------:R-:W3:Y:S01]  /*0800*/  S2UR UR26, SR_CTAID.Y ;  /* 0x00000000001a79c3 */ /* 0x000ee20000002600 */
[----:B------:R-:W-:Y:S01]  /*0810*/  ULEA UR14, UR14, UR10, 0x18 ;  /* 0x0000000a0e0e7291 */ /* 0x000fe2000f8ec0ff */
[----:B------:R-:W-:Y:S01]  /*0820*/  UMOV UR28, URZ ;  /* 0x000000ff001c7c82 */ /* 0x000fe20008000000 */
[----:B------:R-:W-:-:S02]  /*0830*/  UMOV UR29, 0x1 ;  /* 0x00000001001d7882 */ /* 0x000fc40000000000 */
[----:B------:R-:W-:Y:S02]  /*0840*/  ULEA UR25, UR12, UR14, 0xd ;  /* 0x0000000e0c197291 */ /* 0x000fe4000f8e68ff */
[----:B------:R-:W-:Y:S02]  /*0850*/  ULEA UR24, UR31, UR14, 0xd ;  /* 0x0000000e1f187291 */ /* 0x000fe4000f8e68ff */
[----:B-1----:R-:W-:-:S04]  /*0860*/  UIMAD.WIDE.U32 UR6, UR30, UR5, URZ ;  /* 0x000000051e0672a5 */ /* 0x002fc8000f8e00ff */
[----:B------:R-:W-:Y:S02]  /*0870*/  UIADD3 UR5, UPT, UPT, UR30, -UR7, URZ ;  /* 0x800000071e057290 */ /* 0x000fe4000fffe0ff */
[----:B-----5:R-:W-:Y:S02]  /*0880*/  USHF.L.U32 UR27, UR27, 0x7, URZ ;  /* 0x000000071b1b7899 */ /* 0x020fe400080006ff */
[----:B--2---:R-:W-:-:S03]  /*0890*/  USHF.R.U32.HI UR5, URZ, UR20, UR5 ;  /* 0x00000014ff057299 */ /* 0x004fc60008011605 */
[----:B------:R-:W1:Y:S01]  /*08a0*/  LDCU UR6, c[0x0][0x5d0] ;  /* 0x0000ba00ff0677ac */ /* 0x000e620008000800 */
[----:B------:R-:W-:Y:S02]  /*08b0*/  UIADD3 UR5, UPT, UPT, UR7, UR5, URZ ;  /* 0x0000000507057290 */ /* 0x000fe4000fffe0ff */
[----:B---3--:R-:W-:Y:S02]  /*08c0*/  USHF.L.U32 UR26, UR26, 0x7, URZ ;  /* 0x000000071a1a7899 */ /* 0x008fe400080006ff */
[----:B------:R-:W-:Y:S02]  /*08d0*/  USHF.R.U32.HI UR11, URZ, UR19, UR5 ;  /* 0x00000013ff0b7299 */ /* 0x000fe40008011605 */
[----:B------:R-:W-:Y:S02]  /*08e0*/  ULOP3.LUT UR27, UR27, 0x80, URZ, 0xc0, !UPT ;  /* 0x000000801b1b7892 */ /* 0x000fe4000f8ec0ff */
[----:B------:R-:W-:Y:S02]  /*08f0*/  UIADD3 UR11, UPT, UPT, -UR11, URZ, URZ ;  /* 0x000000ff0b0b7290 */ /* 0x000fe4000fffe1ff */
[----:B------:R-:W-:-:S02]  /*0900*/  ULOP3.LUT UR26, UR26, 0x80, URZ, 0xc0, !UPT ;  /* 0x000000801a1a7892 */ /* 0x000fc4000f8ec0ff */
[----:B------:R-:W-:Y:S01]  /*0910*/  UIMAD UR11, UR11, UR4, UR30 ;  /* 0x000000040b0b72a4 */ /* 0x000fe2000f8e021e */
[----:B------:R-:W2:Y:S03]  /*0920*/  LDCU.64 UR4, c[0x0][0x5d8] ;  /* 0x0000bb00ff0477ac */ /* 0x000ea60008000a00 */
[----:B-1----:R-:W-:-:S04]  /*0930*/  UIMAD.WIDE.U32 UR6, UR11, UR6, URZ ;  /* 0x000000060b0672a5 */ /* 0x002fc8000f8e00ff */
[----:B------:R-:W-:-:S04]  /*0940*/  UIADD3 UR6, UPT, UPT, UR11, -UR7, URZ ;  /* 0x800000070b067290 */ /* 0x000fc8000fffe0ff */
[----:B----4-:R-:W-:-:S04]  /*0950*/  USHF.R.U32.HI UR6, URZ, UR18, UR6 ;  /* 0x00000012ff067299 */ /* 0x010fc80008011606 */
[----:B------:R-:W-:-:S04]  /*0960*/  UIADD3 UR6, UPT, UPT, UR7, UR6, URZ ;  /* 0x0000000607067290 */ /* 0x000fc8000fffe0ff */
[----:B------:R-:W-:-:S04]  /*0970*/  USHF.R.U32.HI UR6, URZ, UR17, UR6 ;  /* 0x00000011ff067299 */ /* 0x000fc80008011606 */
[----:B--2---:R-:W-:-:S07]  /*0980*/  UIMAD.WIDE.U32 UR8, UR6, UR5, URZ ;  /* 0x00000005060872a5 */ /* 0x004fce000f8e00ff */
[----:B------:R-:W-:Y:S02]  /*0990*/  UMOV UR5, UR9 ;  /* 0x0000000900057c82 */ /* 0x000fe40008000000 */
[----:B------:R-:W-:Y:S02]  /*09a0*/  UIADD3 UR7, UPT, UPT, UR6, -UR5, URZ ;  /* 0x8000000506077290 */ /* 0x000fe4000fffe0ff */
[----:B------:R-:W1:Y:S02]  /*09b0*/  LDCU UR9, c[0x0][0x374] ;  /* 0x00006e80ff0977ac */ /* 0x000e640008000800 */
[----:B------:R-:W-:Y:S01]  /*09c0*/  USHF.R.U32.HI UR7, URZ, UR16, UR7 ;  /* 0x00000010ff077299 */ /* 0x000fe20008011607 */
[----:B------:R-:W1:Y:S03]  /*09d0*/  LDCU UR8, c[0x0][0x370] ;  /* 0x00006e00ff0877ac */ /* 0x000e660008000800 */
[----:B------:R-:W-:Y:S01]  /*09e0*/  UIADD3 UR7, UPT, UPT, UR5, UR7, URZ ;  /* 0x0000000705077290 */ /* 0x000fe2000fffe0ff */
[----:B------:R-:W2:Y:S03]  /*09f0*/  LDCU UR5, c[0x0][0x378] ;  /* 0x00006f00ff0577ac */ /* 0x000ea60008000800 */
[----:B------:R-:W-:-:S04]  /*0a00*/  USHF.R.U32.HI UR7, URZ, UR15, UR7 ;  /* 0x0000000fff077299 */ /* 0x000fc80008011607 */
[----:B------:R-:W-:-:S04]  /*0a10*/  UIADD3 UR7, UPT, UPT, -UR7, URZ, URZ ;  /* 0x000000ff07077290 */ /* 0x000fc8000fffe1ff */
[----:B------:R-:W-:Y:S01]  /*0a20*/  UIMAD UR7, UR7, UR4, UR6 ;  /* 0x00000004070772a4 */ /* 0x000fe2000f8e0206 */
[----:B------:R-:W3:Y:S01]  /*0a30*/  LDCU UR4, c[0x0][0x5cc] ;  /* 0x0000b980ff0477ac */ /* 0x000ee20008000800 */
[----:B-1----:R-:W-:Y:S02]  /*0a40*/  UIMAD UR8, UR9, UR8, URZ ;  /* 0x00000008090872a4 */ /* 0x002fe4000f8e02ff */
[----:B------:R-:W-:Y:S02]  /*0a50*/  UIADD3 UR6, UPT, UPT, -UR6, URZ, URZ ;  /* 0x000000ff06067290 */ /* 0x000fe4000fffe1ff */
[----:B--2---:R-:W-:-:S04]  /*0a60*/  UIMAD UR5, UR8, UR5, URZ ;  /* 0x00000005080572a4 */ /* 0x004fc8000f8e02ff */
[----:B------:R-:W-:-:S04]  /*0a70*/  USHF.R.S32.HI UR22, URZ, 0x1f, UR5 ;  /* 0x0000001fff167899 */ /* 0x000fc80008011405 */
[----:B------:R-:W-:Y:S02]  /*0a80*/  ULEA.HI UR22, UR22, UR5, URZ, 0x2 ;  /* 0x0000000516167291 */ /* 0x000fe4000f8f10ff */
[----:B---3--:R-:W-:-:S12]  /*0a90*/  UIMAD UR11, UR6, UR4, UR11 ;  /* 0x00000004060b72a4 */ /* 0x008fd8000f8e020b */
.L_x_20:
[----:B------:R-:W-:Y:S01]  /*0aa0*/  USHF.L.U32 UR4, UR29, 0x1f, URZ ;  /* 0x0000001f1d047899 */ /* 0x000fe200080006ff */
[----:B------:R-:W-:Y:S01]  /*0ab0*/  HFMA2 R3, -RZ, RZ, 0, -0.0 ;  /* 0x00008000ff037431 */ /* 0x000fe200000001ff */
[----:B------:R-:W-:Y:S02]  /*0ac0*/  ULEA UR5, UR28, UR14, 0x3 ;  /* 0x0000000e1c057291 */ /* 0x000fe4000f8e18ff */
[----:B------:R-:W-:Y:S02]  /*0ad0*/  ULEA UR11, UR11, UR27, 0x8 ;  /* 0x0000001b0b0b7291 */ /* 0x000fe4000f8e40ff */
[----:B------:R-:W-:Y:S01]  /*0ae0*/  MOV R0, UR4 ;  /* 0x0000000400007c02 */ /* 0x000fe20008000f00 */
[----:B------:R-:W-:Y:S02]  /*0af0*/  UIADD3 UR42, UP1, UPT, UR32, 0x40, URZ ;  /* 0x00000040202a7890 */ /* 0x000fe4000ff3e0ff */
[----:B------:R-:W-:Y:S02]  /*0b00*/  UIADD3 UR40, UP0, UPT, UR32, 0xc0, URZ ;  /* 0x000000c020287890 */ /* 0x000fe4000ff1e0ff */
[----:B----4-:R1:W2:Y:S01]  /*0b10*/  SYNCS.PHASECHK.TRANS64.TRYWAIT P2, [UR5+0x28], R0 ;  /* 0x00002800ff0075a7 */ /* 0x0102a20008041105 */
[----:B------:R-:W-:-:S02]  /*0b20*/  ULEA UR7, UR7, UR26, 0x8 ;  /* 0x0000001a07077291 */ /* 0x000fc4000f8e40ff */
[----:B------:R-:W-:Y:S02]  /*0b30*/  UIADD3.X UR43, UPT, UPT, URZ, UR33, URZ, UP1, !UPT ;  /* 0x00000021ff2b7290 */ /* 0x000fe40008ffe4ff */
[----:B------:R-:W-:Y:S02]  /*0b40*/  UIADD3.X UR41, UPT, UPT, URZ, UR33, URZ, UP0, !UPT ;  /* 0x00000021ff297290 */ /* 0x000fe400087fe4ff */
[----:B------:R-:W-:Y:S02]  /*0b50*/  ULEA UR11, UR31, UR11, 0x6 ;  /* 0x0000000b1f0b7291 */ /* 0x000fe4000f8e30ff */
[----:B------:R-:W-:Y:S01]  /*0b60*/  ULEA UR7, UR12, UR7, 0x6 ;  /* 0x000000070c077291 */ /* 0x000fe2000f8e30ff */
[----:B------:R-:W-:Y:S01]  /*0b70*/  UMOV UR38, URZ ;  /* 0x000000ff00267c82 */ /* 0x000fe20008000000 */
[----:B------:R-:W-:Y:S02]  /*0b80*/  UPRMT UR37, URZ, 0x5410, UR23 ;  /* 0x00005410ff257896 */ /* 0x000fe40008000017 */
[----:B------:R-:W-:-:S12]  /*0b90*/  UPRMT UR36, URZ, 0x5410, UR13 ;  /* 0x00005410ff247896 */ /* 0x000fd8000800000d */
.L_x_19:
[----:B---3--:R-:W-:Y:S02]  /*0ba0*/  UIADD3 UR5, UPT, UPT, UR28, 0x1, URZ ;  /* 0x000000011c057890 */ /* 0x008fe4000fffe0ff */
[----:B------:R-:W-:Y:S02]  /*0bb0*/  USHF.L.U32 UR4, UR28, 0xd, URZ ;  /* 0x0000000d1c047899 */ /* 0x000fe400080006ff */
[----:B------:R-:W-:Y:S02]  /*0bc0*/  UISETP.NE.AND UP0, UPT, UR5, 0x5, UPT ;  /* 0x000000050500788c */ /* 0x000fe4000bf05270 */
[----:B------:R-:W-:Y:S02]  /*0bd0*/  ULEA UR9, UR28, UR14, 0x3 ;  /* 0x0000000e1c097291 */ /* 0x000fe4000f8e18ff */
[----:B------:R-:W-:Y:S02]  /*0be0*/  UIADD3 UR8, UPT, UPT, UR24, UR4, UR4 ;  /* 0x0000000418087290 */ /* 0x000fe4000fffe004 */
[----:B------:R-:W-:-:S02]  /*0bf0*/  USEL UR28, UR5, URZ, UP0 ;  /* 0x000000ff051c7287 */ /* 0x000fc40008000000 */
[----:B------:R-:W-:Y:S02]  /*0c00*/  USEL UR6, URZ, 0x1, UP0 ;  /* 0x00000001ff067887 */ /* 0x000fe40008000000 */
[----:B------:R-:W-:Y:S02]  /*0c10*/  USHF.L.U32 UR10, UR38, 0x6, URZ ;  /* 0x00000006260a7899 */ /* 0x000fe400080006ff */
[----:B------:R-:W-:Y:S02]  /*0c20*/  UIADD3 UR4, UPT, UPT, UR25, UR4, UR4 ;  /* 0x0000000419047290 */ /* 0x000fe4000fffe004 */
[----:B------:R-:W-:Y:S01]  /*0c30*/  UISETP.GT.U32.AND UP0, UPT, UR38, 0x3e, UPT ;  /* 0x0000003e2600788c */ /* 0x000fe2000bf04070 */
[----:B--2-4-:R-:W-:Y:S10]  /*0c40*/  @P2 BRA `(.L_x_17) ;  /* 0x0000000000102947 */ /* 0x014ff40003800000 */
[----:B------:R-:W-:-:S06]  /*0c50*/  USHF.L.U32 UR5, UR29, 0x1f, URZ ;  /* 0x0000001f1d057899 */ /* 0x000fcc00080006ff */
[----:B-1----:R-:W-:-:S04]  /*0c60*/  MOV R0, UR5 ;  /* 0x0000000500007c02 */ /* 0x002fc80008000f00 */
[----:B------:R-:W1:Y:S02]  /*0c70*/  SYNCS.PHASECHK.TRANS64.TRYWAIT P0, [UR9+0x28], R0 ;  /* 0x00002800ff0075a7 */ /* 0x000e640008001109 */
[----:B-1----:R-:W-:Y:S05]  /*0c80*/  @!P0 BRA `(.L_x_18) ;  /* 0x0000003400048947 */ /* 0x002fea0003800000 */
.L_x_17:
[----:B------:R-:W-:Y:S02]  /*0c90*/  ELECT P1, URZ, PT ;  /* 0x0000000000ff782f */ /* 0x000fe40003820000 */
[----:B------:R-:W-:Y:S01]  /*0ca0*/  PLOP3.LUT P0, PT, PT, PT, UP0, 0x80, 0x8 ;  /* 0x000000000008781c */ /* 0x000fe20003f0f008 */
[----:B------:R-:W-:Y:S01]  /*0cb0*/  ULOP3.LUT UR29, UR29, UR6, URZ, 0x3c, !UPT ;  /* 0x000000061d1d7292 */ /* 0x000fe2000f8e3cff */
[----:B------:R-:W-:Y:S01]  /*0cc0*/  PLOP3.LUT P2, PT, PT, PT, PT, 0x80, 0x8 ;  /* 0x000000000008781c */ /* 0x000fe20003f4f070 */
[----:B------:R-:W-:Y:S02]  /*0cd0*/  UIADD3 UR8, UPT, UPT, UR8, 0xc400, URZ ;  /* 0x0000c40008087890 */ /* 0x000fe4000fffe0ff */
[----:B------:R-:W-:Y:S02]  /*0ce0*/  UIADD3 UR4, UPT, UPT, UR4, 0x20400, URZ ;  /* 0x0002040004047890 */ /* 0x000fe4000fffe0ff */
[----:B------:R-:W-:Y:S02]  /*0cf0*/  @!UP0 USHF.L.U32 UR34, UR29, 0x1f, URZ ;  /* 0x0000001f1d228899 */ /* 0x000fe400080006ff */
[----:B------:R-:W-:Y:S01]  /*0d00*/  @!UP0 ULEA UR35, UR28, UR14, 0x3 ;  /* 0x0000000e1c238291 */ /* 0x000fe2000f8e18ff */
[----:B------:R-:W-:Y:S01]  /*0d10*/  UMOV UR5, UR9 ;  /* 0x0000000900057c82 */ /* 0x000fe20008000000 */
[----:B------:R-:W-:-:S02]  /*0d20*/  UMOV UR6, UR10 ;  /* 0x0000000a00067c82 */ /* 0x000fc40008000000 */
[----:B-1----:R-:W-:Y:S01]  /*0d30*/  IMAD.U32 R0, RZ, RZ, UR34 ;  /* 0x00000022ff007e24 */ /* 0x002fe2000f8e00ff */
[----:B------:R3:W-:Y:S01]  /*0d40*/  @P1 SYNCS.ARRIVE.TRANS64 RZ, [UR9], R3 ;  /* 0x00000003ffff19a7 */ /* 0x0007e20008000009 */
[----:B------:R3:W-:Y:S01]  /*0d50*/  UTMALDG.2D.MULTICAST [UR8], [UR42], UR37, desc[URZ] ;  /* 0x0000ff082a0073b4 */ /* 0x0007e20008009825 */
[----:B------:R-:W-:-:S04]  /*0d60*/  UIADD3 UR38, UPT, UPT, UR38, 0x1, URZ ;  /* 0x0000000126267890 */ /* 0x000fc8000fffe0ff */
[----:B------:R-:W-:Y:S01]  /*0d70*/  UISETP.NE.AND UP0, UPT, UR38, 0x40, UPT ;  /* 0x000000402600788c */ /* 0x000fe2000bf05270 */
[----:B------:R3:W-:Y:S01]  /*0d80*/  UTMALDG.2D.MULTICAST [UR4], [UR40], UR36, desc[URZ] ;  /* 0x0000ff04280073b4 */ /* 0x0007e20008009824 */
[----:B------:R3:W4:Y:S07]  /*0d90*/  @!P0 SYNCS.PHASECHK.TRANS64.TRYWAIT P2, [UR35+0x28], R0 ;  /* 0x00002800ff0085a7 */ /* 0x00072e0008041123 */
[----:B------:R-:W-:Y:S05]  /*0da0*/  BRA.U UP0, `(.L_x_19) ;  /* 0xfffffffd007c7547 */ /* 0x000fea000b83ffff */
[----:B---3--:R-:W1:Y:S01]  /*0db0*/  LDCU.64 UR4, c[0x0][0x5c0] ;  /* 0x0000b800ff0477ac */ /* 0x008e620008000a00 */
[----:B------:R-:W-:-:S04]  /*0dc0*/  ULEA.HI.SX32 UR30, UR22, UR30, 0x1e ;  /* 0x0000001e161e7291 */ /* 0x000fc8000f8ff2ff */
[----:B------:R-:W-:Y:S02]  /*0dd0*/  UISETP.GE.AND UP0, UPT, UR30, 0x100, UPT ;  /* 0x000001001e00788c */ /* 0x000fe4000bf06270 */
[----:B-1----:R-:W-:Y:S01]  /*0de0*/  UIMAD.WIDE.U32 UR6, UR30, UR5, URZ ;  /* 0x000000051e0672a5 */ /* 0x002fe2000f8e00ff */
[----:B------:R-:W1:Y:S03]  /*0df0*/  LDCU UR5, c[0x0][0x5d0] ;  /* 0x0000ba00ff0577ac */ /* 0x000e660008000800 */
[----:B------:R-:W-:-:S04]  /*0e00*/  UIADD3 UR6, UPT, UPT, UR30, -UR7, URZ ;  /* 0x800000071e067290 */ /* 0x000fc8000fffe0ff */
[----:B------:R-:W-:-:S04]  /*0e10*/  USHF.R.U32.HI UR6, URZ, UR20, UR6 ;  /* 0x00000014ff067299 */ /* 0x000fc80008011606 */
[----:B------:R-:W-:-:S04]  /*0e20*/  UIADD3 UR7, UPT, UPT, UR7, UR6, URZ ;  /* 0x0000000607077290 */ /* 0x000fc8000fffe0ff */
[----:B------:R-:W-:-:S04]  /*0e30*/  USHF.R.U32.HI UR7, URZ, UR19, UR7 ;  /* 0x00000013ff077299 */ /* 0x000fc80008011607 */
[----:B------:R-:W-:-:S04]  /*0e40*/  UIADD3 UR7, UPT, UPT, -UR7, URZ, URZ ;  /* 0x000000ff07077290 */ /* 0x000fc8000fffe1ff */
[----:B------:R-:W-:-:S04]  /*0e50*/  UIMAD UR7, UR4, UR7, UR30 ;  /* 0x00000007040772a4 */ /* 0x000fc8000f8e021e */
[----:B-1----:R-:W-:Y:S01]  /*0e60*/  UIMAD.WIDE.U32 UR8, UR7, UR5, URZ ;  /* 0x00000005070872a5 */ /* 0x002fe2000f8e00ff */
[----:B------:R-:W1:Y:S03]  /*0e70*/  LDCU.64 UR4, c[0x0][0x5d8] ;  /* 0x0000bb00ff0477ac */ /* 0x000e660008000a00 */
[----:B------:R-:W-:-:S04]  /*0e80*/  UIADD3 UR6, UPT, UPT, UR7, -UR9, URZ ;  /* 0x8000000907067290 */ /* 0x000fc8000fffe0ff */
[----:B------:R-:W-:-:S04]  /*0e90*/  USHF.R.U32.HI UR6, URZ, UR18, UR6 ;  /* 0x00000012ff067299 */ /* 0x000fc80008011606 */
[----:B------:R-:W-:-:S04]  /*0ea0*/  UIADD3 UR6, UPT, UPT, UR9, UR6, URZ ;  /* 0x0000000609067290 */ /* 0x000fc8000fffe0ff */
[----:B------:R-:W-:-:S04]  /*0eb0*/  USHF.R.U32.HI UR6, URZ, UR17, UR6 ;  /* 0x00000011ff067299 */ /* 0x000fc80008011606 */
[----:B-1----:R-:W-:Y:S01]  /*0ec0*/  UIMAD.WIDE.U32 UR8, UR6, UR5, URZ ;  /* 0x00000005060872a5 */ /* 0x002fe2000f8e00ff */
[----:B------:R-:W1:Y:S03]  /*0ed0*/  LDCU UR5, c[0x0][0x5cc] ;  /* 0x0000b980ff0577ac */ /* 0x000e660008000800 */
[----:B------:R-:W-:-:S04]  /*0ee0*/  UIADD3 UR8, UPT, UPT, UR6, -UR9, URZ ;  /* 0x8000000906087290 */ /* 0x000fc8000fffe0ff */
[----:B------:R-:W-:-:S04]  /*0ef0*/  USHF.R.U32.HI UR8, URZ, UR16, UR8 ;  /* 0x00000010ff087299 */ /* 0x000fc80008011608 */
[----:B------:R-:W-:Y:S02]  /*0f00*/  UIADD3 UR8, UPT, UPT, UR9, UR8, URZ ;  /* 0x0000000809087290 */ /* 0x000fe4000fffe0ff */
[----:B------:R-:W-:Y:S02]  /*0f10*/  UIADD3 UR9, UPT, UPT, -UR6, URZ, URZ ;  /* 0x000000ff06097290 */ /* 0x000fe4000fffe1ff */
[----:B------:R-:W-:Y:S02]  /*0f20*/  USHF.R.U32.HI UR8, URZ, UR15, UR8 ;  /* 0x0000000fff087299 */ /* 0x000fe40008011608 */
[----:B-1----:R-:W-:Y:S02]  /*0f30*/  UIMAD UR11, UR5, UR9, UR7 ;  /* 0x00000009050b72a4 */ /* 0x002fe4000f8e0207 */
[----:B------:R-:W-:-:S04]  /*0f40*/  UIADD3 UR8, UPT, UPT, -UR8, URZ, URZ ;  /* 0x000000ff08087290 */ /* 0x000fc8000fffe1ff */
[----:B------:R-:W-:Y:S01]  /*0f50*/  UIMAD UR7, UR4, UR8, UR6 ;  /* 0x00000008040772a4 */ /* 0x000fe2000f8e0206 */
[----:B------:R-:W-:Y:S11]  /*0f60*/  BRA.U !UP0, `(.L_x_20) ;  /* 0xfffffff908cc7547 */ /* 0x000ff6000b83ffff */
.L_x_16:
[----:B------:R-:W-:Y:S01]  /*0f70*/  UISETP.NE.AND UP0, UPT, UR28, 0x4, UPT ;  /* 0x000000041c00788c */ /* 0x000fe2000bf05270 */
[----:B------:R-:W5:Y:S01]  /*0f80*/  S2UR UR14, SR_CgaCtaId ;  /* 0x00000000000e79c3 */ /* 0x000f620000008800 */
[----:B-1----:R-:W-:-:S04]  /*0f90*/  UIADD3 UR4, UPT, UPT, UR28, 0x2, URZ ;  /* 0x000000021c047890 */ /* 0x002fc8000fffe0ff */
[----:B------:R-:W-:-:S04]  /*0fa0*/  USEL UR4, UR4, 0x1, UP0 ;  /* 0x0000000104047887 */ /* 0x000fc80008000000 */
[----:B------:R-:W-:Y:S02]  /*0fb0*/  UISETP.NE.AND UP1, UPT, UR4, 0x5, UPT ;  /* 0x000000050400788c */ /* 0x000fe4000bf25270 */
[----:B------:R-:W-:-:S04]  /*0fc0*/  UIADD3 UR4, UPT, UPT, UR4, 0x1, URZ ;  /* 0x0000000104047890 */ /* 0x000fc8000fffe0ff */
[----:B------:R-:W-:Y:S02]  /*0fd0*/  USEL UR4, UR4, 0x1, UP1 ;  /* 0x0000000104047887 */ /* 0x000fe40008800000 */
[----:B------:R-:W-:Y:S02]  /*0fe0*/  UISETP.EQ.XOR UP1, UPT, UR28, 0x4, !UP1 ;  /* 0x000000041c00788c */ /* 0x000fe4000cf22a70 */
[----:B------:R-:W-:Y:S02]  /*0ff0*/  UISETP.NE.AND UP0, UPT, UR4, 0x5, UPT ;  /* 0x000000050400788c */ /* 0x000fe4000bf05270 */
[----:B------:R-:W-:Y:S02]  /*1000*/  UIADD3 UR6, UPT, UPT, UR4, 0x1, URZ ;  /* 0x0000000104067890 */ /* 0x000fe4000fffe0ff */
[----:B------:R-:W-:Y:S02]  /*1010*/  UISETP.EQ.XOR UP1, UPT, UR4, 0x5, UP1 ;  /* 0x000000050400788c */ /* 0x000fe40008f22a70 */
[----:B------:R-:W-:Y:S01]  /*1020*/  USEL UR6, UR6, 0x1, UP0 ;  /* 0x0000000106067887 */ /* 0x000fe20008000000 */
[----:B------:R-:W-:-:S03]  /*1030*/  UMOV UR4, 0x400 ;  /* 0x0000040000047882 */ /* 0x000fc60000000000 */
[----:B------:R-:W-:Y:S02]  /*1040*/  UISETP.EQ.XOR UP1, UPT, UR6, 0x5, UP1 ;  /* 0x000000050600788c */ /* 0x000fe40008f22a70 */
[----:B------:R-:W-:Y:S02]  /*1050*/  UISETP.NE.AND UP0, UPT, UR6, 0x5, UPT ;  /* 0x000000050600788c */ /* 0x000fe4000bf05270 */
[----:B------:R-:W-:Y:S02]  /*1060*/  USEL UR5, URZ, 0x1, !UP1 ;  /* 0x00000001ff057887 */ /* 0x000fe4000c800000 */
[----:B-----5:R-:W-:Y:S02]  /*1070*/  ULEA UR4, UR14, UR4, 0x18 ;  /* 0x000000040e047291 */ /* 0x020fe4000f8ec0ff */
[----:B------:R-:W-:Y:S02]  /*1080*/  ULOP3.LUT UR5, UR29, UR5, URZ, 0x3c, !UPT ;  /* 0x000000051d057292 */ /* 0x000fe4000f8e3cff */
[----:B------:R-:W-:-:S02]  /*1090*/  USEL UR6, UR6, URZ, UP0 ;  /* 0x000000ff06067287 */ /* 0x000fc40008000000 */
[----:B------:R-:W-:Y:S02]  /*10a0*/  USHF.L.U32 UR5, UR5, 0x1f, URZ ;  /* 0x0000001f05057899 */ /* 0x000fe400080006ff */
[----:B------:R-:W-:-:S04]  /*10b0*/  ULEA UR4, UR6, UR4, 0x3 ;  /* 0x0000000406047291 */ /* 0x000fc8000f8e18ff */
[----:B------:R-:W-:-:S05]  /*10c0*/  MOV R0, UR5 ;  /* 0x0000000500007c02 */ /* 0x000fca0008000f00 */
[----:B------:R-:W1:Y:S02]  /*10d0*/  SYNCS.PHASECHK.TRANS64.TRYWAIT P0, [UR4+0x28], R0 ;  /* 0x00002800ff0075a7 */ /* 0x000e640008001104 */
[----:B-1----:R-:W-:Y:S05]  /*10e0*/  @!P0 BRA `(.L_x_21) ;  /* 0x00000030000c8947 */ /* 0x002fea0003800000 */
.L_x_47:
[----:B------:R-:W-:-:S13]  /*10f0*/  ELECT P0, URZ, PT ;  /* 0x0000000000ff782f */ /* 0x000fda0003800000 */
[----:B-1----:R-:W-:-:S04]  /*1100*/  @P0 MOV R0, 0x8000 ;  /* 0x0000800000000802 */ /* 0x002fc80000000f00 */
[----:B------:R1:W-:Y:S03]  /*1110*/  @P0 SYNCS.ARRIVE.TRANS64 RZ, [UR4], R0 ;  /* 0x00000000ffff09a7 */ /* 0x0003e60008000004 */
.L_x_15:
[----:B------:R-:W-:-:S09]  /*1120*/  UISETP.NE.AND UP0, UPT, UR21, 0x4, UPT ;  /* 0x000000041500788c */ /* 0x000fd2000bf05270 */
[----:B------:R-:W-:Y:S05]  /*1130*/  BRA.U UP0, `(.L_x_22) ;  /* 0x0000000900147547 */ /* 0x000fea000b800000 */
[----:B-1----:R-:W1:Y:S08]  /*1140*/  S2UR UR5, SR_CTAID.Z ;  /* 0x00000000000579c3 */ /* 0x002e700000002700 */
[----:B------:R-:W-:Y:S01]  /*1150*/  BAR.SYNC.DEFER_BLOCKING 0x2, 0xa0 ;  /* 0x0082800000007b1d */ /* 0x000fe20000010000 */
[----:B------:R-:W-:Y:S01]  /*1160*/  HFMA2 R6, -RZ, RZ, 0, 5.9604644775390625e-08 ;  /* 0x00000001ff067431 */ /* 0x000fe200000001ff */
[----:B------:R-:W-:Y:S01]  /*1170*/  MOV R5, 0x1 ;  /* 0x0000000100057802 */ /* 0x000fe20000000f00 */
[----:B-1----:R-:W-:-:S09]  /*1180*/  UISETP.GT.U32.AND UP0, UPT, UR5, 0xff, UPT ;  /* 0x000000ff0500788c */ /* 0x002fd2000bf04070 */
[----:B------:R-:W-:Y:S05]  /*1190*/  BRA.U UP0, `(.L_x_23) ;  /* 0x0000000500c87547 */ /* 0x000fea000b800000 */
[----:B------:R-:W-:Y:S01]  /*11a0*/  UMOV UR4, 0x400 ;  /* 0x0000040000047882 */ /* 0x000fe20000000000 */
[----:B------:R-:W1:Y:S01]  /*11b0*/  LDCU UR8, c[0x0][0x374] ;  /* 0x00006e80ff0877ac */ /* 0x000e620008000800 */
[----:B------:R-:W-:Y:S01]  /*11c0*/  MOV R5, 0x1 ;  /* 0x0000000100057802 */ /* 0x000fe20000000f00 */
[----:B------:R-:W-:Y:S01]  /*11d0*/  ULEA UR4, UR14, UR4, 0x18 ;  /* 0x000000040e047291 */ /* 0x000fe2000f8ec0ff */
[----:B------:R-:W1:Y:S01]  /*11e0*/  LDCU UR7, c[0x0][0x370] ;  /* 0x00006e00ff0777ac */ /* 0x000e620008000800 */
[----:B------:R-:W5:Y:S07]  /*11f0*/  LDCU UR6, c[0x0][0x378] ;  /* 0x00006f00ff0677ac */ /* 0x000f6e0008000800 */
[----:B------:R-:W4:Y:S01]  /*1200*/  LDS R0, [UR4+0x78] ;  /* 0x00007804ff007984 */ /* 0x000f220008000800 */
[----:B------:R-:W-:Y:S01]  /*1210*/  ULOP3.LUT UR10, UR14, 0x3, URZ, 0xc0, !UPT ;  /* 0x000000030e0a7892 */ /* 0x000fe2000f8ec0ff */
[----:B------:R-:W-:-:S02]  /*1220*/  UMOV UR9, 0x8202490 ;  /* 0x0820249000097882 */ /* 0x000fc40000000000 */
[----:B------:R-:W-:Y:S01]  /*1230*/  UMOV UR14, 0x1 ;  /* 0x00000001000e7882 */ /* 0x000fe20000000000 */
[----:B------:R-:W-:Y:S02]  /*1240*/  USEL UR45, UR9, 0x8200490, !UP5 ;  /* 0x08200490092d7887 */ /* 0x000fe4000e800000 */
[----:B------:R-:W-:Y:S02]  /*1250*/  USHF.L.U32 UR14, UR14, UR10, URZ ;  /* 0x0000000a0e0e7299 */ /* 0x000fe400080006ff */
[----:B------:R-:W-:Y:S02]  /*1260*/  UIADD3 UR10, UPT, UPT, UR4, 0xc400, URZ ;  /* 0x0000c400040a7890 */ /* 0x000fe4000fffe0ff */
[----:B------:R-:W-:Y:S02]  /*1270*/  UIADD3 UR9, UPT, UPT, UR4, 0x20400, URZ ;  /* 0x0002040004097890 */ /* 0x000fe4000fffe0ff */
[----:B-1----:R-:W-:Y:S02]  /*1280*/  UIMAD UR7, UR8, UR7, URZ ;  /* 0x00000007080772a4 */ /* 0x002fe4000f8e02ff */
[----:B------:R-:W-:-:S02]  /*1290*/  USEL UR44, URZ, 0x4000, UP6 ;  /* 0x00004000ff2c7887 */ /* 0x000fc4000b000000 */
[----:B------:R-:W-:Y:S02]  /*12a0*/  USHF.R.U32.HI UR8, URZ, 0x4, UR10 ;  /* 0x00000004ff087899 */ /* 0x000fe4000801160a */
[----:B------:R-:W-:Y:S02]  /*12b0*/  USHF.R.U32.HI UR10, URZ, 0x4, UR9 ;  /* 0x00000004ff0a7899 */ /* 0x000fe40008011609 */
[----:B-----5:R-:W-:Y:S02]  /*12c0*/  UIMAD UR6, UR7, UR6, URZ ;  /* 0x00000006070672a4 */ /* 0x020fe4000f8e02ff */
[----:B------:R-:W-:Y:S02]  /*12d0*/  UIADD3 UR45, UPT, UPT, UR44, UR45, URZ ;  /* 0x0000002d2c2d7290 */ /* 0x000fe4000fffe0ff */
[----:B------:R-:W-:Y:S02]  /*12e0*/  ULOP3.LUT UR9, UR8, 0x3fc0, URZ, 0xc0, !UPT ;  /* 0x00003fc008097892 */ /* 0x000fe4000f8ec0ff */
[----:B------:R-:W-:-:S02]  /*12f0*/  ULOP3.LUT UR10, UR10, 0x3fc0, URZ, 0xc0, !UPT ;  /* 0x00003fc00a0a7892 */ /* 0x000fc4000f8ec0ff */
[----:B------:R-:W-:Y:S02]  /*1300*/  USHF.R.S32.HI UR33, URZ, 0x1f, UR6 ;  /* 0x0000001fff217899 */ /* 0x000fe40008011406 */
[----:B------:R-:W-:Y:S02]  /*1310*/  ULOP3.LUT UR23, UR13, 0xffff, UR23, 0xc8, !UPT ;  /* 0x0000ffff0d177892 */ /* 0x000fe4000f8ec817 */
[----:B------:R-:W-:Y:S02]  /*1320*/  ULOP3.LUT UR14, UR14, 0xffff, URZ, 0xc0, !UPT ;  /* 0x0000ffff0e0e7892 */ /* 0x000fe4000f8ec0ff */
[----:B------:R-:W-:Y:S02]  /*1330*/  ULOP3.LUT UR9, UR9, 0x10000, URZ, 0xfc, !UPT ;  /* 0x0001000009097892 */ /* 0x000fe4000f8efcff */
[----:B------:R-:W-:Y:S02]  /*1340*/  ULOP3.LUT UR10, UR10, 0x10000, URZ, 0xfc, !UPT ;  /* 0x000100000a0a7892 */ /* 0x000fe4000f8efcff */
[----:B------:R-:W-:Y:S01]  /*1350*/  ULEA.HI UR33, UR33, UR6, URZ, 0x2 ;  /* 0x0000000621217291 */ /* 0x000fe2000f8f10ff */
[----:B----4-:R-:W-:Y:S01]  /*1360*/  R2UR UR34, R0 ;  /* 0x00000000002272ca */ /* 0x010fe200000e0000 */
[----:B------:R-:W-:Y:S01]  /*1370*/  UMOV UR13, UR5 ;  /* 0x00000005000d7c82 */ /* 0x000fe20008000000 */
[----:B------:R-:W-:Y:S01]  /*1380*/  UMOV UR31, URZ ;  /* 0x000000ff001f7c82 */ /* 0x000fe20008000000 */
[----:B------:R-:W-:Y:S01]  /*1390*/  UMOV UR29, URZ ;  /* 0x000000ff001d7c82 */ /* 0x000fe20008000000 */
[----:B------:R-:W-:Y:S01]  /*13a0*/  UMOV UR27, URZ ;  /* 0x000000ff001b7c82 */ /* 0x000fe20008000000 */
[----:B------:R-:W-:Y:S01]  /*13b0*/  UMOV UR44, URZ ;  /* 0x000000ff002c7c82 */ /* 0x000fe20008000000 */
[----:B------:R-:W-:Y:S01]  /*13c0*/  UMOV UR40, URZ ;  /* 0x000000ff00287c82 */ /* 0x000fe20008000000 */
[----:B------:R-:W-:Y:S01]  /*13d0*/  UMOV UR41, UR45 ;  /* 0x0000002d00297c82 */ /* 0x000fe20008000000 */
[----:B------:R-:W-:Y:S01]  /*13e0*/  UMOV UR38, URZ ;  /* 0x000000ff00267c82 */ /* 0x000fe20008000000 */
[----:B------:R-:W-:Y:S01]  /*13f0*/  UMOV UR39, UR45 ;  /* 0x0000002d00277c82 */ /* 0x000fe20008000000 */
[----:B------:R-:W-:Y:S01]  /*1400*/  UMOV UR36, URZ ;  /* 0x000000ff00247c82 */ /* 0x000fe20008000000 */
[----:B------:R-:W-:-:S05]  /*1410*/  UMOV UR37, UR45 ;  /* 0x0000002d00257c82 */ /* 0x000fca0008000000 */
.L_x_28:
[----:B------:R-:W-:Y:S01]  /*1420*/  USHF.L.U32 UR5, UR29, 0x1f, URZ ;  /* 0x0000001f1d057899 */ /* 0x000fe200080006ff */
[----:B------:R-:W-:Y:S01]  /*1430*/  SHF.L.U32 R3, R5, 0x1f, RZ ;  /* 0x0000001f05037819 */ /* 0x000fe200000006ff */
[----:B------:R-:W-:Y:S02]  /*1440*/  ULEA UR6, UR27, UR4, 0x3 ;  /* 0x000000041b067291 */ /* 0x000fe4000f8e18ff */
[----:B-1----:R-:W-:Y:S02]  /*1450*/  ULEA UR7, UR31, UR4, 0x3 ;  /* 0x000000041f077291 */ /* 0x002fe4000f8e18ff */
[----:B----4-:R-:W-:Y:S01]  /*1460*/  MOV R0, UR5 ;  /* 0x0000000500007c02 */ /* 0x010fe20008000f00 */
[----:B------:R-:W-:Y:S02]  /*1470*/  ULEA UR8, UR31, UR34, 0x7 ;  /* 0x000000221f087291 */ /* 0x000fe4000f8e38ff */
[----:B------:R-:W-:Y:S02]  /*1480*/  ULEA.HI.SX32 UR13, UR33, UR13, 0x1e ;  /* 0x0000000d210d7291 */ /* 0x000fe4000f8ff2ff */
[----:B-----5:R1:W4:Y:S01]  /*1490*/  SYNCS.PHASECHK.TRANS64.TRYWAIT P1, [UR6], R0 ;  /* 0x00000000ff0075a7 */ /* 0x0203220008021106 */
[----:B------:R-:W-:Y:S01]  /*14a0*/  UPLOP3.LUT UP2, UPT, UPT, UPT, UPT, 0x40, 0x4 ;  /* 0x000000000004789c */ /* 0x000fe20003f4e870 */
[----:B------:R-:W5:Y:S02]  /*14b0*/  SYNCS.PHASECHK.TRANS64.TRYWAIT P0, [UR7+0x60], R3 ;  /* 0x00006003ff0075a7 */ /* 0x000f640008001107 */
[----:B-1--45:R-:W-:Y:S08]  /*14c0*/  @!P0 BRA `(.L_x_24) ;  /* 0x0000002c00348947 */ /* 0x032ff00003800000 */
.L_x_49:
[----:B------:R-:W-:-:S05]  /*14d0*/  UMOV UR25, URZ ;  /* 0x000000ff00197c82 */ /* 0x000fca0008000000 */
.L_x_27:
[----:B------:R-:W-:Y:S02]  /*14e0*/  USHF.L.U32 UR28, UR27, 0xa, URZ ;  /* 0x0000000a1b1c7899 */ /* 0x000fe400080006ff */
[----:B------:R-:W-:Y:S02]  /*14f0*/  UIADD3 UR11, UPT, UPT, UR27, 0x1, URZ ;  /* 0x000000011b0b7890 */ /* 0x000fe4000fffe0ff */
[----:B------:R-:W-:Y:S02]  /*1500*/  UISETP.GT.U32.AND UP0, UPT, UR25, 0x3e, UPT ;  /* 0x0000003e1900788c */ /* 0x000fe4000bf04070 */
[----:B------:R-:W-:Y:S02]  /*1510*/  UIADD3 UR6, UPT, UPT, UR28, 0x6, URZ ;  /* 0x000000061c067890 */ /* 0x000fe4000fffe0ff */
[----:B------:R-:W-:Y:S02]  /*1520*/  ULEA UR5, UR27, UR4, 0x3 ;  /* 0x000000041b057291 */ /* 0x000fe4000f8e18ff */
[----:B------:R-:W-:Y:S01]  /*1530*/  UISETP.NE.AND UP1, UPT, UR11, 0x5, UPT ;  /* 0x000000050b00788c */ /* 0x000fe2000bf25270 */
[----:B------:R-:W-:Y:S01]  /*1540*/  PLOP3.LUT P0, PT, PT, PT, UP0, 0x80, 0x8 ;  /* 0x000000000008781c */ /* 0x000fe20003f0f008 */
[----:B----4-:R-:W-:Y:S02]  /*1550*/  UIADD3 UR48, UPT, UPT, UR28, UR10, URZ ;  /* 0x0000000a1c307290 */ /* 0x010fe4000fffe0ff */
[----:B------:R-:W-:Y:S02]  /*1560*/  UIADD3 UR46, UPT, UPT, UR28, UR9, URZ ;  /* 0x000000091c2e7290 */ /* 0x000fe4000fffe0ff */
[----:B------:R-:W-:Y:S02]  /*1570*/  UIADD3 UR42, UPT, UPT, UR10, 0x2, UR28 ;  /* 0x000000020a2a7890 */ /* 0x000fe4000fffe01c */
[----:B------:R-:W-:Y:S02]  /*1580*/  UIADD3 UR32, UPT, UPT, UR9, 0x2, UR28 ;  /* 0x0000000209207890 */ /* 0x000fe4000fffe01c */
[----:B------:R-:W-:Y:S02]  /*1590*/  UIADD3 UR30, UPT, UPT, UR10, 0x4, UR28 ;  /* 0x000000040a1e7890 */ /* 0x000fe4000fffe01c */
[----:B------:R-:W-:Y:S02]  /*15a0*/  UIADD3 UR26, UPT, UPT, UR6, UR10, URZ ;  /* 0x0000000a061a7290 */ /* 0x000fe4000fffe0ff */
[----:B------:R-:W-:Y:S02]  /*15b0*/  UIADD3 UR28, UPT, UPT, UR9, 0x4, UR28 ;  /* 0x00000004091c7890 */ /* 0x000fe4000fffe01c */
[----:B------:R-:W-:Y:S02]  /*15c0*/  UIADD3 UR24, UPT, UPT, UR5, 0x28, URZ ;  /* 0x0000002805187890 */ /* 0x000fe4000fffe0ff */
[----:B------:R-:W-:Y:S02]  /*15d0*/  USEL UR22, URZ, 0x1, UP1 ;  /* 0x00000001ff167887 */ /* 0x000fe40008800000 */
[----:B------:R-:W-:Y:S02]  /*15e0*/  USEL UR27, UR11, URZ, UP1 ;  /* 0x000000ff0b1b7287 */ /* 0x000fe40008800000 */
[----:B------:R-:W-:Y:S01]  /*15f0*/  UIADD3 UR6, UPT, UPT, UR6, UR9, URZ ;  /* 0x0000000906067290 */ /* 0x000fe2000fffe0ff */
[----:B------:R-:W-:Y:S01]  /*1600*/  UMOV UR49, 0x40004040 ;  /* 0x4000404000317882 */ /* 0x000fe20000000000 */
[----:B------:R-:W-:Y:S01]  /*1610*/  UMOV UR47, 0x40004040 ;  /* 0x40004040002f7882 */ /* 0x000fe20000000000 */
[----:B------:R-:W-:Y:S01]  /*1620*/  UMOV UR43, 0x40004040 ;  /* 0x40004040002b7882 */ /* 0x000fe20000000000 */
[----:B-----5:R-:W-:Y:S08]  /*1630*/  @P1 BRA `(.L_x_25) ;  /* 0x0000000000101947 */ /* 0x020ff00003800000 */
[----:B------:R-:W-:Y:S06]  /*1640*/  USHF.L.U32 UR11, UR29, 0x1f, URZ ;  /* 0x0000001f1d0b7899 */ /* 0x000fec00080006ff */
[----:B-1----:R-:W-:Y:S04]  /*1650*/  MOV R0, UR11 ;  /* 0x0000000b00007c02 */ /* 0x002fe80008000f00 */
[----:B------:R-:W1:Y:S02]  /*1660*/  SYNCS.PHASECHK.TRANS64.TRYWAIT P1, [UR5], R0 ;  /* 0x00000000ff0075a7 */ /* 0x000e640008021105 */
[----:B-1----:R-:W-:Y:S05]  /*1670*/  @!P1 BRA `(.L_x_26) ;  /* 0x0000002800e89947 */ /* 0x002fea0003800000 */
.L_x_25:
[----:B------:R-:W-:Y:S01]  /*1680*/  ULOP3.LUT UR29, UR29, UR22, URZ, 0x3c, !UPT ;  /* 0x000000161d1d7292 */ /* 0x000fe2000f8e3cff */
[----:B------:R-:W-:Y:S01]  /*1690*/  PLOP3.LUT P1, PT, PT, PT, PT, 0x80, 0x8 ;  /* 0x000000000008781c */ /* 0x000fe20003f2f070 */
[----:B------:R-:W-:Y:S01]  /*16a0*/  @!UP0 ULEA UR11, UR27, UR4, 0x3 ;  /* 0x000000041b0b8291 */ /* 0x000fe2000f8e18ff */
[----:B------:R4:W-:Y:S01]  /*16b0*/  UTCHMMA gdesc[UR46], gdesc[UR48], tmem[UR8], tmem[UR44], idesc[UR45], UP2 ;  /* 0x00ff2c302e0075ea */ /* 0x0009e20009000008 */
[----:B------:R-:W-:Y:S02]  /*16c0*/  @!UP0 USHF.L.U32 UR5, UR29, 0x1f, URZ ;  /* 0x0000001f1d058899 */ /* 0x000fe400080006ff */
[----:B------:R-:W-:Y:S01]  /*16d0*/  UIADD3 UR25, UPT, UPT, UR25, 0x1, URZ ;  /* 0x0000000119197890 */ /* 0x000fe2000fffe0ff */
[----:B------:R-:W-:Y:S01]  /*16e0*/  UMOV UR50, UR32 ;  /* 0x0000002000327c82 */ /* 0x000fe20008000000 */
[----:B------:R-:W-:Y:S01]  /*16f0*/  UMOV UR51, 0x40004040 ;  /* 0x4000404000337882 */ /* 0x000fe20000000000 */
[----:B------:R-:W-:Y:S01]  /*1700*/  UMOV UR52, UR30 ;  /* 0x0000001e00347c82 */ /* 0x000fe20008000000 */
[----:B------:R-:W-:Y:S01]  /*1710*/  UMOV UR53, 0x40004040 ;  /* 0x4000404000357882 */ /* 0x000fe20000000000 */
[----:B------:R-:W-:Y:S01]  /*1720*/  UMOV UR54, UR28 ;  /* 0x0000001c00367c82 */ /* 0x000fe20008000000 */
[----:B------:R-:W-:Y:S01]  /*1730*/  UMOV UR55, 0x40004040 ;  /* 0x4000404000377882 */ /* 0x000fe20000000000 */
[----:B-1----:R-:W-:Y:S01]  /*1740*/  MOV R0, UR5 ;  /* 0x0000000500007c02 */ /* 0x002fe20008000f00 */
[----:B------:R4:W-:Y:S01]  /*1750*/  UTCHMMA gdesc[UR50], gdesc[UR42], tmem[UR8], tmem[UR40], idesc[UR41], UPT ;  /* 0x00ff282a320075ea */ /* 0x0009e2000b800008 */
[----:B------:R-:W-:Y:S01]  /*1760*/  UMOV UR56, UR26 ;  /* 0x0000001a00387c82 */ /* 0x000fe20008000000 */
[----:B------:R-:W-:Y:S01]  /*1770*/  UMOV UR57, 0x40004040 ;  /* 0x4000404000397882 */ /* 0x000fe20000000000 */
[----:B------:R-:W-:Y:S01]  /*1780*/  UMOV UR58, UR6 ;  /* 0x00000006003a7c82 */ /* 0x000fe20008000000 */
[----:B------:R-:W-:Y:S01]  /*1790*/  UMOV UR59, 0x40004040 ;  /* 0x40004040003b7882 */ /* 0x000fe20000000000 */
[----:B------:R4:W-:Y:S01]  /*17a0*/  UTCHMMA gdesc[UR54], gdesc[UR52], tmem[UR8], tmem[UR38], idesc[UR39], UPT ;  /* 0x00ff2634360075ea */ /* 0x0009e2000b800008 */
[----:B------:R4:W-:Y:S01]  /*17b0*/  UTCHMMA gdesc[UR58], gdesc[UR56], tmem[UR8], tmem[UR36], idesc[UR37], UPT ;  /* 0x00ff24383a0075ea */ /* 0x0009e2000b800008 */
[----:B------:R4:W-:Y:S01]  /*17c0*/  UTCBAR.MULTICAST [UR24], URZ, UR23 ;  /* 0x000000ff180073e9 */ /* 0x0009e20008000817 */
[----:B------:R4:W5:Y:S01]  /*17d0*/  @!P0 SYNCS.PHASECHK.TRANS64.TRYWAIT P1, [UR11], R0 ;  /* 0x00000000ff0085a7 */ /* 0x000962000802110b */
[----:B------:R-:W-:Y:S02]  /*17e0*/  UISETP.NE.AND UP0, UPT, UR25, 0x40, UPT ;  /* 0x000000401900788c */ /* 0x000fe4000bf05270 */
[----:B------:R-:W-:Y:S07]  /*17f0*/  UPLOP3.LUT UP2, UPT, UPT, UPT, UPT, 0x80, 0x8 ;  /* 0x000000000008789c */ /* 0x000fee0003f4f070 */
[----:B------:R-:W-:Y:S05]  /*1800*/  BRA.U UP0, `(.L_x_27) ;  /* 0xfffffffd00347547 */ /* 0x000fea000b83ffff */
[----:B------:R-:W-:Y:S02]  /*1810*/  UIADD3 UR7, UPT, UPT, UR7, 0x50, URZ ;  /* 0x0000005007077890 */ /* 0x000fe4000fffe0ff */
[----:B------:R-:W-:-:S04]  /*1820*/  UIADD3 UR31, UPT, UPT, UR31, 0x1, URZ ;  /* 0x000000011f1f7890 */ /* 0x000fc8000fffe0ff */
[----:B------:R-:W-:-:S03]  /*1830*/  UISETP.NE.AND UP0, UPT, UR31, 0x2, UPT ;  /* 0x000000021f00788c */ /* 0x000fc6000bf05270 */
[----:B------:R1:W-:Y:S01]  /*1840*/  UTCBAR.MULTICAST [UR7], URZ, UR14 ;  /* 0x000000ff070073e9 */ /* 0x0003e2000800080e */
[----:B------:R-:W-:Y:S02]  /*1850*/  USEL UR31, UR31, URZ, UP0 ;  /* 0x000000ff1f1f7287 */ /* 0x000fe40008000000 */
[----:B------:R-:W-:Y:S02]  /*1860*/  USEL UR5, URZ, 0x1, UP0 ;  /* 0x00000001ff057887 */ /* 0x000fe40008000000 */
[----:B------:R-:W-:-:S04]  /*1870*/  UISETP.GE.AND UP0, UPT, UR13, 0x100, UPT ;  /* 0x000001000d00788c */ /* 0x000fc8000bf06270 */
[----:B------:R-:W-:-:S05]  /*1880*/  LOP3.LUT R5, R5, UR5, RZ, 0x3c, !PT ;  /* 0x0000000505057c12 */ /* 0x000fca000f8e3cff */
[----:B------:R-:W-:Y:S05]  /*1890*/  BRA.U !UP0, `(.L_x_28) ;  /* 0xfffffff908e07547 */ /* 0x000fea000b83ffff */
[----:B------:R-:W-:-:S06]  /*18a0*/  UIADD3 UR31, UPT, UPT, UR31, 0x1, URZ ;  /* 0x000000011f1f7890 */ /* 0x000fcc000fffe0ff */
[----:B------:R-:W-:Y:S02]  /*18b0*/  MOV R6, UR31 ;  /* 0x0000001f00067c02 */ /* 0x000fe40008000f00 */
.L_x_23:
[----:B------:R-:W-:-:S09]  /*18c0*/  UISETP.NE.AND UP0, UPT, UR12, URZ, UPT ;  /* 0x000000ff0c00728c */ /* 0x000fd2000bf05270 */
[----:B------:R-:W-:Y:S05]  /*18d0*/  BRA.U UP0, `(.L_x_22) ;  /* 0x00000001002c7547 */ /* 0x000fea000b800000 */
[----:B----4-:R-:W4:Y:S01]  /*18e0*/  S2R R0, SR_CgaCtaId ;  /* 0x0000000000007919 */ /* 0x010f220000008800 */
[----:B------:R-:W-:Y:S02]  /*18f0*/  ISETP.NE.AND P0, PT, R6, 0x2, PT ;  /* 0x000000020600780c */ /* 0x000fe40003f05270 */
[----:B------:R-:W-:Y:S02]  /*1900*/  MOV R3, 0x400 ;  /* 0x0000040000037802 */ /* 0x000fe40000000f00 */
[----:B------:R-:W-:-:S04]  /*1910*/  SEL R4, RZ, 0x1, P0 ;  /* 0x00000001ff047807 */ /* 0x000fc80000000000 */
[----:B------:R-:W-:-:S05]  /*1920*/  LOP3.LUT R4, R5, R4, RZ, 0x3c, !PT ;  /* 0x0000000405047212 */ /* 0x000fca00078e3cff */
[----:B------:R-:W-:Y:S01]  /*1930*/  IMAD.U32 R4, R4, -0x80000000, RZ ;  /* 0x8000000004047824 */ /* 0x000fe200078e00ff */
[----:B----4-:R-:W-:Y:S02]  /*1940*/  LEA R0, R0, R3, 0x18 ;  /* 0x0000000300007211 */ /* 0x010fe400078ec0ff */
[----:B------:R-:W-:-:S05]  /*1950*/  SEL R3, R6, RZ, P0 ;  /* 0x000000ff06037207 */ /* 0x000fca0000000000 */
[----:B------:R-:W-:-:S04]  /*1960*/  IMAD R0, R3, 0x8, R0 ;  /* 0x0000000803007824 */ /* 0x000fc800078e0200 */
[----:B------:R-:W4:Y:S02]  /*1970*/  SYNCS.PHASECHK.TRANS64.TRYWAIT P0, [R0+URZ+0x60], R4 ;  /* 0x00006004000075a7 */ /* 0x000f2400080011ff */
[----:B----4-:R-:W-:Y:S05]  /*1980*/  @!P0 BRA `(.L_x_29) ;  /* 0x0000002800448947 */ /* 0x010fea0003800000 */
.L_x_22:
[----:B------:R-:W-:-:S06]  /*1990*/  UISETP.GT.AND UP0, UPT, UR21, 0x3, UPT ;  /* 0x000000031500788c */ /* 0x000fcc000bf04270 */
[----:B------:R-:W-:-:S13]  /*19a0*/  PLOP3.LUT P0, PT, PT, PT, UP0, 0x80, 0x8 ;  /* 0x000000000008781c */ /* 0x000fda0003f0f008 */
[----:B-12345:R-:W-:Y:S05]  /*19b0*/  @P0 EXIT ;  /* 0x000000000000094d */ /* 0x03efea0003800000 */
[----:B------:R-:W-:-:S09]  /*19c0*/  UISETP.NE.AND UP0, UPT, UR21, URZ, UPT ;  /* 0x000000ff1500728c */ /* 0x000fd2000bf05270 */
[----:B------:R-:W-:Y:S05]  /*19d0*/  BRA.U UP0, `(.L_x_30) ;  /* 0x0000000100b87547 */ /* 0x000fea000b800000 */
[----:B------:R-:W1:Y:S01]  /*19e0*/  S2UR UR6, SR_CgaCtaId ;  /* 0x00000000000679c3 */ /* 0x000e620000008800 */
[----:B------:R-:W-:Y:S01]  /*19f0*/  NOP ;  /* 0x0000000000007918 */ /* 0x000fe20000000000 */
[----:B------:R-:W-:Y:S01]  /*1a00*/  UMOV UR4, 0x40 ;  /* 0x0000004000047882 */ /* 0x000fe20000000000 */
[----:B------:R-:W-:Y:S01]  /*1a10*/  UMOV UR5, 0x400 ;  /* 0x0000040000057882 */ /* 0x000fe20000000000 */
[----:B-1----:R-:W-:Y:S02]  /*1a20*/  ULEA UR4, UR6, UR4, 0x18 ;  /* 0x0000000406047291 */ /* 0x002fe4000f8ec0ff */
[----:B------:R-:W-:-:S07]  /*1a30*/  ULEA UR5, UR6, UR5, 0x18 ;  /* 0x0000000506057291 */ /* 0x000fce000f8ec0ff */
[----:B------:R-:W1:Y:S02]  /*1a40*/  LDS.U8 R0, [UR4] ;  /* 0x00000004ff007984 */ /* 0x000e640008000000 */
[----:B-1----:R-:W-:-:S13]  /*1a50*/  ISETP.NE.AND P0, PT, R0, RZ, PT ;  /* 0x000000ff0000720c */ /* 0x002fda0003f05270 */
[----:B------:R-:W-:Y:S05]  /*1a60*/  @P0 BRA `(.L_x_31) ;  /* 0x00000000007c0947 */ /* 0x000fea0003800000 */
[----:B------:R-:W-:-:S13]  /*1a70*/  ELECT P0, URZ, PT ;  /* 0x0000000000ff782f */ /* 0x000fda0003800000 */
[----:B------:R-:W-:Y:S05]  /*1a80*/  @!P0 BRA `(.L_x_32) ;  /* 0x0000000000848947 */ /* 0x000fea0003800000 */
[----:B------:R-:W-:Y:S01]  /*1a90*/  UMOV UR4, 0x8 ;  /* 0x0000000800047882 */ /* 0x000fe20000000000 */
[----:B------:R-:W-:-:S04]  /*1aa0*/  IMAD.MOV.U32 R3, RZ, RZ, 0xff ;  /* 0x000000ffff037424 */ /* 0x000fc800078e00ff */
[----:B------:R-:W-:Y:S04]  /*1ab0*/  DEPBAR.LE SB1, 0x36 ;  /* 0x00009d800000791a */ /* 0x000fe80000000000 */
[----:B------:R-:W1:Y:S02]  /*1ac0*/  UTCATOMSWS.FIND_AND_SET.ALIGN UP0, UR4, UR4 ;  /* 0x00000004000475e3 */ /* 0x000e640008000800 */
[----:B-1----:R-:W-:Y:S01]  /*1ad0*/  PLOP3.LUT P0, PT, PT, PT, UP0, 0x80, 0x8 ;  /* 0x000000000008781c */ /* 0x002fe20003f0f008 */
[----:B------:R-:W-:-:S03]  /*1ae0*/  IMAD.U32 R4, RZ, RZ, UR4 ;  /* 0x00000004ff047e24 */ /* 0x000fc6000f8e00ff */
[----:B------:R-:W-:-:S04]  /*1af0*/  SEL R0, RZ, 0xffffffff, !P0 ;  /* 0xffffffffff007807 */ /* 0x000fc80004000000 */
[----:B------:R-:W-:Y:S01]  /*1b00*/  ISETP.NE.AND P0, PT, R0, RZ, PT ;  /* 0x000000ff0000720c */ /* 0x000fe20003f05270 */
[----:B------:R-:W-:-:S12]  /*1b10*/  IMAD.MOV.U32 R0, RZ, RZ, 0x1 ;  /* 0x00000001ff007424 */ /* 0x000fd800078e00ff */
[----:B------:R-:W-:Y:S05]  /*1b20*/  @P0 BRA `(.L_x_33) ;  /* 0x0000000000240947 */ /* 0x000fea0003800000 */
.L_x_34:
[----:B------:R-:W-:Y:S05]  /*1b30*/  NANOSLEEP 0x64 ;  /* 0x000000640000795d */ /* 0x000fea0003800000 */
[----:B------:R-:W-:-:S05]  /*1b40*/  UMOV UR4, 0x8 ;  /* 0x0000000800047882 */ /* 0x000fca0000000000 */
[----:B------:R-:W-:Y:S04]  /*1b50*/  DEPBAR.LE SB1, 0x36 ;  /* 0x00009d800000791a */ /* 0x000fe80000000000 */
[----:B------:R-:W1:Y:S02]  /*1b60*/  UTCATOMSWS.FIND_AND_SET.ALIGN UP0, UR4, UR4 ;  /* 0x00000004000475e3 */ /* 0x000e640008000800 */
[----:B-1----:R-:W-:-:S04]  /*1b70*/  PLOP3.LUT P0, PT, PT, PT, UP0, 0x80, 0x8 ;  /* 0x000000000008781c */ /* 0x002fc80003f0f008 */
[----:B------:R-:W-:-:S04]  /*1b80*/  SEL R4, RZ, 0xffffffff, !P0 ;  /* 0xffffffffff047807 */ /* 0x000fc80004000000 */
[----:B------:R-:W-:Y:S01]  /*1b90*/  ISETP.NE.AND P0, PT, R4, RZ, PT ;  /* 0x000000ff0400720c */ /* 0x000fe20003f05270 */
[----:B------:R-:W-:-:S12]  /*1ba0*/  IMAD.U32 R4, RZ, RZ, UR4 ;  /* 0x00000004ff047e24 */ /* 0x000fd8000f8e00ff */
[----:B------:R-:W-:Y:S05]  /*1bb0*/  @!P0 BRA `(.L_x_34) ;  /* 0xfffffffc00dc8947 */ /* 0x000fea000383ffff */
.L_x_33:
[C---:B------:R-:W-:Y:S01]  /*1bc0*/  VIADD R5, R4.reuse, 0x10 ;  /* 0x0000001004057836 */ /* 0x040fe20000000000 */
[----:B------:R-:W-:Y:S01]  /*1bd0*/  UMOV UR4, 0x50 ;  /* 0x0000005000047882 */ /* 0x000fe20000000000 */
[----:B------:R-:W-:Y:S01]  /*1be0*/  SHF.L.U32 R3, R3, R4, RZ ;  /* 0x0000000403037219 */ /* 0x000fe200000006ff */
[----:B------:R-:W-:Y:S01]  /*1bf0*/  ULEA UR4, UR6, UR4, 0x18 ;  /* 0x0000000406047291 */ /* 0x000fe2000f8ec0ff */
[----:B------:R-:W-:Y:S01]  /*1c00*/  IMAD.SHL.U32 R4, R4, 0x20, RZ ;  /* 0x0000002004047824 */ /* 0x000fe200078e00ff */
[----:B------:R-:W-:-:S04]  /*1c10*/  SHF.L.U32 R0, R0, R5, RZ ;  /* 0x0000000500007219 */ /* 0x000fc800000006ff */
[----:B------:R-:W-:-:S05]  /*1c20*/  LOP3.LUT R0, R0, R3, RZ, 0xfc, !PT ;  /* 0x0000000300007212 */ /* 0x000fca00078efcff */
[----:B------:R1:W-:Y:S04]  /*1c30*/  ATOMS.OR RZ, [UR4], R0 ;  /* 0x00000000ffff798c */ /* 0x0003e8000b000004 */
[----:B------:R1:W-:Y:S01]  /*1c40*/  STS [UR5+0x78], R4 ;  /* 0x00007804ff007988 */ /* 0x0003e20008000805 */
[----:B------:R-:W-:Y:S05]  /*1c50*/  BRA `(.L_x_32) ;  /* 0x0000000000107947 */ /* 0x000fea0003800000 */
.L_x_31:
[----:B------:R-:W-:Y:S02]  /*1c60*/  MOV R0, 0xffffffff ;  /* 0xffffffff00007802 */ /* 0x000fe40000000f00 */
[----:B------:R-:W-:-:S03]  /*1c70*/  MOV R4, 0x1ca0 ;  /* 0x00001ca000047802 */ /* 0x000fc60000000f00 */
[----:B------:R1:W-:Y:S04]  /*1c80*/  STS [UR5+0x78], R0 ;  /* 0x00007800ff007988 */ /* 0x0003e80008000805 */
[----:B-1----:R-:W-:Y:S05]  /*1c90*/  CALL.REL.NOINC `($__internal_1_$__cuda_sm10x_tcgen05_guardrail_trap_phase_invalid_during_alloc) ;  /* 0x0000002400c07944 */ /* 0x002fea0003c00000 */
.L_x_32:
[----:B------:R-:W-:Y:S05]  /*1ca0*/  WARPSYNC.ALL ;  /* 0x0000000000007948 */ /* 0x000fea0003800000 */
[----:B------:R-:W-:Y:S01]  /*1cb0*/  NOP ;  /* 0x0000000000007918 */ /* 0x000fe20000000000 */
.L_x_30:
[----:B------:R-:W2:Y:S08]  /*1cc0*/  S2UR UR8, SR_CgaCtaId ;  /* 0x00000000000879c3 */ /* 0x000eb00000008800 */
[----:B------:R-:W-:Y:S06]  /*1cd0*/  BAR.SYNC.DEFER_BLOCKING 0x2, 0xa0 ;  /* 0x0082800000007b1d */ /* 0x000fec0000010000 */
[----:B------:R-:W-:-:S02]  /*1ce0*/  UMOV UR4, 0x400 ;  /* 0x0000040000047882 */ /* 0x000fc40000000000 */
[----:B------:R-:W3:Y:S01]  /*1cf0*/  S2UR UR28, SR_CTAID.Z ;  /* 0x00000000001c79c3 */ /* 0x000ee20000002700 */
[----:B--2---:R-:W-:Y:S02]  /*1d00*/  ULEA UR8, UR8, UR4, 0x18 ;  /* 0x0000000408087291 */ /* 0x004fe4000f8ec0ff */
[----:B---3--:R-:W-:-:S07]  /*1d10*/  UISETP.GT.U32.AND UP0, UPT, UR28, 0xff, UPT ;  /* 0x000000ff1c00788c */ /* 0x008fce000bf04070 */
[----:B-1----:R-:W1:Y:S02]  /*1d20*/  LDS R0, [UR8+0x78] ;  /* 0x00007808ff007984 */ /* 0x002e640008000800 */
[----:B-1----:R-:W-:Y:S01]  /*1d30*/  R2UR UR29, R0 ;  /* 0x00000000001d72ca */ /* 0x002fe200000e0000 */
[----:B------:R-:W-:-:S14]  /*1d40*/  BRA.U UP0, `(.L_x_35) ;  /* 0x0000002100007547 */ /* 0x000fdc000b800000 */
[----:B------:R-:W1:Y:S01]  /*1d50*/  LDCU.64 UR4, c[0x0][0x5c0] ;  /* 0x0000b800ff0477ac */ /* 0x000e620008000a00 */
[----:B------:R-:W-:Y:S01]  /*1d60*/  SHF.R.U32.HI R0, RZ, 0x5, R2 ;  /* 0x00000005ff007819 */ /* 0x000fe20000011602 */
[----:B------:R-:W-:Y:S01]  /*1d70*/  IMAD.SHL.U32 R3, R2, 0x40, RZ ;  /* 0x0000004002037824 */ /* 0x000fe200078e00ff */
[----:B------:R-:W2:Y:S01]  /*1d80*/  S2UR UR22, SR_CTAID.X ;  /* 0x00000000001679c3 */ /* 0x000ea20000002500 */
[----:B------:R-:W-:Y:S01]  /*1d90*/  UMOV UR9, 0x400 ;  /* 0x0000040000097882 */ /* 0x000fe20000000000 */
[----:B------:R-:W-:Y:S01]  /*1da0*/  R2UR UR21, R0 ;  /* 0x00000000001572ca */ /* 0x000fe200000e0000 */
[----:B------:R-:W3:Y:S01]  /*1db0*/  LDCU.64 UR30, c[0x0][0x348] ;  /* 0x00006900ff1e77ac */ /* 0x000ee20008000a00 */
[----:B------:R-:W-:Y:S01]  /*1dc0*/  LOP3.LUT R3, R3, 0x7c0, RZ, 0xc0, !PT ;  /* 0x000007c003037812 */ /* 0x000fe200078ec0ff */
[----:B------:R-:W-:Y:S01]  /*1dd0*/  UMOV UR25, URZ ;  /* 0x000000ff00197c82 */ /* 0x000fe20008000000 */
[----:B------:R-:W-:Y:S01]  /*1de0*/  UMOV UR24, URZ ;  /* 0x000000ff00187c82 */ /* 0x000fe20008000000 */
[----:B-1----:R-:W-:-:S08]  /*1df0*/  UIMAD.WIDE.U32 UR6, UR28, UR5, URZ ;  /* 0x000000051c0672a5 */ /* 0x002fd0000f8e00ff */
[----:B------:R-:W-:Y:S01]  /*1e00*/  IMAD.U32 R0, RZ, RZ, UR21 ;  /* 0x00000015ff007e24 */ /* 0x000fe2000f8e00ff */
[----:B------:R-:W-:Y:S02]  /*1e10*/  ULEA UR26, UR21, UR29, 0x15 ;  /* 0x0000001d151a7291 */ /* 0x000fe4000f8ea8ff */
[----:B------:R-:W-:Y:S01]  /*1e20*/  UIADD3 UR5, UPT, UPT, UR28, -UR7, URZ ;  /* 0x800000071c057290 */ /* 0x000fe2000fffe0ff */
[----:B------:R-:W-:-:S03]  /*1e30*/  IMAD R0, R0, 0x800, R3 ;  /* 0x0000080000007824 */ /* 0x000fc600078e0203 */
[----:B------:R-:W-:Y:S01]  /*1e40*/  USHF.R.U32.HI UR5, URZ, UR20, UR5 ;  /* 0x00000014ff057299 */ /* 0x000fe20008011605 */
[----:B------:R-:W-:Y:S01]  /*1e50*/  VIADD R0, R0, UR8 ;  /* 0x0000000800007c36 */ /* 0x000fe20008000000 */
[----:B--2---:R-:W-:Y:S01]  /*1e60*/  USHF.L.U32 UR22, UR22, 0x7, URZ ;  /* 0x0000000716167899 */ /* 0x004fe200080006ff */
[----:B------:R-:W1:Y:S02]  /*1e70*/  LDCU UR6, c[0x0][0x5d0] ;  /* 0x0000ba00ff0677ac */ /* 0x000e640008000800 */
[C---:B------:R-:W-:Y:S02]  /*1e80*/  VIADD R3, R0.reuse, 0x8420 ;  /* 0x0000842000037836 */ /* 0x040fe40000000000 */
[C---:B------:R-:W-:Y:S01]  /*1e90*/  VIADD R2, R0.reuse, 0x8430 ;  /* 0x0000843000027836 */ /* 0x040fe20000000000 */
[----:B------:R-:W-:Y:S01]  /*1ea0*/  UIADD3 UR5, UPT, UPT, UR7, UR5, URZ ;  /* 0x0000000507057290 */ /* 0x000fe2000fffe0ff */
[C---:B------:R-:W-:Y:S01]  /*1eb0*/  VIADD R4, R0.reuse, 0x430 ;  /* 0x0000043000047836 */ /* 0x040fe20000000000 */
[----:B------:R-:W-:Y:S01]  /*1ec0*/  SHF.R.U32.HI R72, RZ, 0x3, R3 ;  /* 0x00000003ff487819 */ /* 0x000fe20000011603 */
[C---:B------:R-:W-:Y:S01]  /*1ed0*/  VIADD R5, R0.reuse, 0x400 ;  /* 0x0000040000057836 */ /* 0x040fe20000000000 */
[----:B------:R-:W-:Y:S01]  /*1ee0*/  USHF.R.U32.HI UR14, URZ, UR19, UR5 ;  /* 0x00000013ff0e7299 */ /* 0x000fe20008011605 */
[----:B------:R-:W-:Y:S01]  /*1ef0*/  SHF.R.U32.HI R73, RZ, 0x3, R2 ;  /* 0x00000003ff497819 */ /* 0x000fe20000011602 */
[----:B------:R-:W-:Y:S01]  /*1f00*/  VIADD R7, R0, 0x420 ;  /* 0x0000042000077836 */ /* 0x000fe20000000000 */
[----:B------:R-:W-:Y:S01]  /*1f10*/  LOP3.LUT R72, R3, 0x30, R72, 0x78, !PT ;  /* 0x0000003003487812 */ /* 0x000fe200078e7848 */
[----:B------:R-:W-:Y:S01]  /*1f20*/  UIADD3 UR14, UPT, UPT, -UR14, URZ, URZ ;  /* 0x000000ff0e0e7290 */ /* 0x000fe2000fffe1ff */
[----:B------:R-:W-:Y:S01]  /*1f30*/  LOP3.LUT R73, R2, 0x30, R73, 0x78, !PT ;  /* 0x0000003002497812 */ /* 0x000fe200078e7849 */
[C---:B------:R-:W-:Y:S01]  /*1f40*/  VIADD R3, R0.reuse, 0x8400 ;  /* 0x0000840000037836 */ /* 0x040fe20000000000 */
[----:B------:R-:W-:Y:S01]  /*1f50*/  SHF.R.U32.HI R69, RZ, 0x3, R4 ;  /* 0x00000003ff457819 */ /* 0x000fe20000011604 */
[----:B------:R-:W-:Y:S01]  /*1f60*/  UIMAD UR14, UR4, UR14, UR28 ;  /* 0x0000000e040e72a4 */ /* 0x000fe2000f8e021c */
[C---:B------:R-:W-:Y:S01]  /*1f70*/  VIADD R2, R0.reuse, 0x8410 ;  /* 0x0000841000027836 */ /* 0x040fe20000000000 */
[----:B------:R-:W2:Y:S01]  /*1f80*/  LDCU.64 UR4, c[0x0][0x5d8] ;  /* 0x0000bb00ff0477ac */ /* 0x000ea20008000a00 */
[----:B------:R-:W-:Y:S01]  /*1f90*/  SHF.R.U32.HI R70, RZ, 0x3, R3 ;  /* 0x00000003ff467819 */ /* 0x000fe20000011603 */
[----:B------:R-:W-:Y:S01]  /*1fa0*/  VIADD R0, R0, 0x410 ;  /* 0x0000041000007836 */ /* 0x000fe20000000000 */
[----:B------:R-:W-:Y:S01]  /*1fb0*/  SHF.R.U32.HI R68, RZ, 0x3, R7 ;  /* 0x00000003ff447819 */ /* 0x000fe20000011607 */
[----:B-1----:R-:W-:Y:S01]  /*1fc0*/  UIMAD.WIDE.U32 UR6, UR14, UR6, URZ ;  /* 0x000000060e0672a5 */ /* 0x002fe2000f8e00ff */
[----:B------:R-:W-:Y:S01]  /*1fd0*/  SHF.R.U32.HI R71, RZ, 0x3, R2 ;  /* 0x00000003ff477819 */ /* 0x000fe20000011602 */
[----:B------:R-:W-:Y:S01]  /*1fe0*/  ULOP3.LUT UR22, UR22, 0x80, URZ, 0xc0, !UPT ;  /* 0x0000008016167892 */ /* 0x000fe2000f8ec0ff */
[----:B------:R-:W-:Y:S01]  /*1ff0*/  LOP3.LUT R70, R3, 0x30, R70, 0x78, !PT ;  /* 0x0000003003467812 */ /* 0x000fe200078e7846 */
[----:B------:R-:W-:Y:S01]  /*2000*/  UIADD3 UR6, UPT, UPT, UR14, -UR7, URZ ;  /* 0x800000070e067290 */ /* 0x000fe2000fffe0ff */
[----:B------:R-:W-:-:S02]  /*2010*/  LOP3.LUT R71, R2, 0x30, R71, 0x78, !PT ;  /* 0x0000003002477812 */ /* 0x000fc400078e7847 */
[----:B------:R-:W-:Y:S01]  /*2020*/  SHF.R.U32.HI R3, RZ, 0x3, R0 ;  /* 0x00000003ff037819 */ /* 0x000fe20000011600 */
[----:B------:R-:W-:Y:S01]  /*2030*/  USHF.R.U32.HI UR6, URZ, UR18, UR6 ;  /* 0x00000012ff067299 */ /* 0x000fe20008011606 */
[----:B------:R-:W-:Y:S02]  /*2040*/  SHF.R.U32.HI R2, RZ, 0x3, R5 ;  /* 0x00000003ff027819 */ /* 0x000fe40000011605 */
[----:B------:R-:W-:Y:S01]  /*2050*/  LOP3.LUT R3, R0, 0x30, R3, 0x78, !PT ;  /* 0x0000003000037812 */ /* 0x000fe200078e7803 */
[----:B------:R-:W-:Y:S01]  /*2060*/  UIADD3 UR6, UPT, UPT, UR7, UR6, URZ ;  /* 0x0000000607067290 */ /* 0x000fe2000fffe0ff */
[----:B------:R-:W-:Y:S01]  /*2070*/  LOP3.LUT R69, R4, 0x30, R69, 0x78, !PT ;  /* 0x0000003004457812 */ /* 0x000fe200078e7845 */
[----:B------:R-:W-:Y:S01]  /*2080*/  IMAD.MOV.U32 R0, RZ, RZ, RZ ;  /* 0x000000ffff007224 */ /* 0x000fe200078e00ff */
[----:B------:R-:W-:Y:S01]  /*2090*/  LOP3.LUT R68, R7, 0x30, R68, 0x78, !PT ;  /* 0x0000003007447812 */ /* 0x000fe200078e7844 */
[----:B------:R-:W-:Y:S01]  /*20a0*/  USHF.R.U32.HI UR6, URZ, UR17, UR6 ;  /* 0x00000011ff067299 */ /* 0x000fe20008011606 */
[----:B------:R-:W-:-:S03]  /*20b0*/  LOP3.LUT R2, R5, 0x30, R2, 0x78, !PT ;  /* 0x0000003005027812 */ /* 0x000fc600078e7802 */
[----:B--2---:R-:W-:-:S07]  /*20c0*/  UIMAD.WIDE.U32 UR10, UR6, UR5, URZ ;  /* 0x00000005060a72a5 */ /* 0x004fce000f8e00ff */
[----:B------:R-:W-:Y:S02]  /*20d0*/  UMOV UR7, UR11 ;  /* 0x0000000b00077c82 */ /* 0x000fe40008000000 */
[----:B------:R-:W-:Y:S02]  /*20e0*/  UIADD3 UR5, UPT, UPT, UR6, -UR7, URZ ;  /* 0x8000000706057290 */ /* 0x000fe4000fffe0ff */
[----:B------:R-:W1:Y:S01]  /*20f0*/  LDCU UR11, c[0x0][0x374] ;  /* 0x00006e80ff0b77ac */ /* 0x000e620008000800 */
[----:B------:R-:W1:Y:S01]  /*2100*/  LDCU UR10, c[0x0][0x370] ;  /* 0x00006e00ff0a77ac */ /* 0x000e620008000800 */
[----:B------:R-:W-:Y:S01]  /*2110*/  USHF.R.U32.HI UR5, URZ, UR16, UR5 ;  /* 0x00000010ff057299 */ /* 0x000fe20008011605 */
[----:B------:R-:W2:Y:S03]  /*2120*/  LDCU UR8, c[0x0][0x378] ;  /* 0x00006f00ff0877ac */ /* 0x000ea60008000800 */
[----:B------:R-:W-:Y:S01]  /*2130*/  UIADD3 UR5, UPT, UPT, UR7, UR5, URZ ;  /* 0x0000000507057290 */ /* 0x000fe2000fffe0ff */
[----:B------:R-:W4:Y:S03]  /*2140*/  S2UR UR7, SR_CgaCtaId ;  /* 0x00000000000779c3 */ /* 0x000f260000008800 */
[----:B------:R-:W-:-:S04]  /*2150*/  USHF.R.U32.HI UR5, URZ, UR15, UR5 ;  /* 0x0000000fff057299 */ /* 0x000fc80008011605 */
[----:B------:R-:W-:Y:S02]  /*2160*/  UIADD3 UR5, UPT, UPT, -UR5, URZ, URZ ;  /* 0x000000ff05057290 */ /* 0x000fe4000fffe1ff */
[----:B-1----:R-:W-:Y:S01]  /*2170*/  UIMAD UR10, UR11, UR10, URZ ;  /* 0x0000000a0b0a72a4 */ /* 0x002fe2000f8e02ff */
[----:B------:R-:W1:Y:S01]  /*2180*/  S2UR UR11, SR_CTAID.Y ;  /* 0x00000000000b79c3 */ /* 0x000e620000002600 */
[----:B------:R-:W-:Y:S02]  /*2190*/  UIMAD UR4, UR4, UR5, UR6 ;  /* 0x00000005040472a4 */ /* 0x000fe4000f8e0206 */
[----:B--2---:R-:W-:Y:S02]  /*21a0*/  UIMAD UR8, UR10, UR8, URZ ;  /* 0x000000080a0872a4 */ /* 0x004fe4000f8e02ff */
[----:B------:R-:W-:Y:S02]  /*21b0*/  UIADD3 UR6, UPT, UPT, -UR6, URZ, URZ ;  /* 0x000000ff06067290 */ /* 0x000fe4000fffe1ff */
[----:B------:R-:W-:Y:S01]  /*21c0*/  USHF.R.S32.HI UR27, URZ, 0x1f, UR8 ;  /* 0x0000001fff1b7899 */ /* 0x000fe20008011408 */
[----:B------:R-:W2:Y:S03]  /*21d0*/  LDCU UR5, c[0x0][0x5cc] ;  /* 0x0000b980ff0577ac */ /* 0x000ea60008000800 */
[----:B------:R-:W-:-:S02]  /*21e0*/  ULEA.HI UR27, UR27, UR8, URZ, 0x2 ;  /* 0x000000081b1b7291 */ /* 0x000fc4000f8f10ff */
[----:B----4-:R-:W-:Y:S02]  /*21f0*/  ULEA UR7, UR7, UR9, 0x18 ;  /* 0x0000000907077291 */ /* 0x010fe4000f8ec0ff */
[----:B-123--:R-:W-:-:S12]  /*2200*/  UIMAD UR14, UR5, UR6, UR14 ;  /* 0x00000006050e72a4 */ /* 0x00efd8000f8e020e */
.L_x_39:
[----:B------:R-:W-:Y:S01]  /*2210*/  ULEA UR23, UR24, UR7, 0x3 ;  /* 0x0000000718177291 */ /* 0x000fe2000f8e18ff */
[----:B------:R-:W-:Y:S01]  /*2220*/  SHF.L.U32 R6, R0, 0x1f, RZ ;  /* 0x0000001f00067819 */ /* 0x000fe200000006ff */
[----:B------:R-:W1:Y:S01]  /*2230*/  S2UR UR32, SR_CgaCtaId ;  /* 0x00000000002079c3 */ /* 0x000e620000008800 */
[----:B------:R-:W-:Y:S02]  /*2240*/  UIADD3 UR38, UP1, UPT, UR30, 0x140, URZ ;  /* 0x000001401e267890 */ /* 0x000fe4000ff3e0ff */
[----:B------:R-:W-:Y:S02]  /*2250*/  UIADD3 UR34, UPT, UPT, UR4, UR4, URZ ;  /* 0x0000000404227290 */ /* 0x000fe4000fffe0ff */
[----:B------:R-:W-:Y:S01]  /*2260*/  UIADD3 UR36, UP0, UPT, UR30, 0x1c0, URZ ;  /* 0x000001c01e247890 */ /* 0x000fe2000ff1e0ff */
[----:B------:R-:W-:Y:S01]  /*2270*/  UMOV UR4, 0x400 ;  /* 0x0000040000047882 */ /* 0x000fe20000000000 */
[----:B------:R-:W2:Y:S01]  /*2280*/  SYNCS.PHASECHK.TRANS64.TRYWAIT P0, [UR23+0x50], R6 ;  /* 0x00005006ff0075a7 */ /* 0x000ea20008001117 */
[----:B------:R-:W-:-:S02]  /*2290*/  UIADD3.X UR39, UPT, UPT, URZ, UR31, URZ, UP1, !UPT ;  /* 0x0000001fff277290 */ /* 0x000fc40008ffe4ff */
[----:B------:R-:W-:Y:S01]  /*22a0*/  ULEA UR33, UR24, UR26, 0x7 ;  /* 0x0000001a18217291 */ /* 0x000fe2000f8e38ff */
[----:B------:R-:W3:Y:S01]  /*22b0*/  LDCU UR35, c[0x0][0x5e4] ;  /* 0x0000bc80ff2377ac */ /* 0x000ee20008000800 */
[----:B------:R-:W-:Y:S02]  /*22c0*/  ULEA UR14, UR14, UR22, 0x8 ;  /* 0x000000160e0e7291 */ /* 0x000fe4000f8e40ff */
[----:B------:R-:W-:Y:S02]  /*22d0*/  ULOP3.LUT UR34, UR34, 0x1, UR11, 0xf8, !UPT ;  /* 0x0000000122227892 */ /* 0x000fe4000f8ef80b */
[----:B------:R-:W-:Y:S02]  /*22e0*/  UIADD3.X UR37, UPT, UPT, URZ, UR31, URZ, UP0, !UPT ;  /* 0x0000001fff257290 */ /* 0x000fe400087fe4ff */
[----:B------:R-:W-:Y:S02]  /*22f0*/  UPLOP3.LUT UP1, UPT, UPT, UPT, UPT, 0x80, 0x8 ;  /* 0x000000000008789c */ /* 0x000fe40003f2f070 */
[----:B-1----:R-:W-:Y:S01]  /*2300*/  ULEA UR32, UR32, UR4, 0x18 ;  /* 0x0000000420207291 */ /* 0x002fe2000f8ec0ff */
[----:B--23--:R-:W-:Y:S11]  /*2310*/  @!P0 BRA `(.L_x_36) ;  /* 0x0000001c00f88947 */ /* 0x00cff60003800000 */
.L_x_53:
[----:B------:R-:W-:-:S05]  /*2320*/  UMOV UR5, URZ ;  /* 0x000000ff00057c82 */ /* 0x000fca0008000000 */
.L_x_38:
[----:B------:R-:W-:Y:S02]  /*2330*/  USHF.L.U32 UR13, UR5, 0x5, URZ ;  /* 0x00000005050d7899 */ /* 0x000fe400080006ff */
[----:B------:R-:W-:Y:S02]  /*2340*/  USHF.R.U32.HI UR6, URZ, 0x1, UR5 ;  /* 0x00000001ff067899 */ /* 0x000fe40008011605 */
[----:B------:R-:W-:Y:S02]  /*2350*/  UIADD3 UR4, UPT, UPT, UR33, UR13, URZ ;  /* 0x0000000d21047290 */ /* 0x000fe4000fffe0ff */
[----:B------:R-:W-:Y:S02]  /*2360*/  ULEA UR6, UR25, UR6, 0x2 ;  /* 0x0000000619067291 */ /* 0x000fe4000f8e10ff */
[----:B------:R-:W-:-:S05]  /*2370*/  UISETP.NE.AND UP0, UPT, UR21, URZ, UPT ;  /* 0x000000ff1500728c */ /* 0x000fca000bf05270 */
[----:B---3--:R-:W2:Y:S01]  /*2380*/  LDTM.x32 R36, tmem[UR4+0x20] ;  /* 0x00002004002479ee */ /* 0x008ea200082c0000 */
[----:B-1----:R-:W1:Y:S01]  /*2390*/  LDTM.x32 R4, tmem[UR4] ;  /* 0x00000004000479ee */ /* 0x002e6200082c0000 */
[----:B------:R-:W-:-:S04]  /*23a0*/  ULEA UR4, UR25, UR5, 0x2 ;  /* 0x0000000519047291 */ /* 0x000fc8000f8e10ff */
[----:B------:R-:W-:-:S04]  /*23b0*/  USHF.R.S32.HI UR12, URZ, 0x1f, UR4 ;  /* 0x0000001fff0c7899 */ /* 0x000fc80008011404 */
[----:B------:R-:W-:-:S04]  /*23c0*/  ULEA.HI UR12, UR12, UR4, URZ, 0x2 ;  /* 0x000000040c0c7291 */ /* 0x000fc8000f8f10ff */
[----:B------:R-:W-:-:S04]  /*23d0*/  ULOP3.LUT UR12, UR12, 0xfffffffc, URZ, 0xc0, !UPT ;  /* 0xfffffffc0c0c7892 */ /* 0x000fc8000f8ec0ff */
[----:B------:R-:W-:Y:S02]  /*23e0*/  UIADD3 UR12, UPT, UPT, UR4, -UR12, URZ ;  /* 0x8000000c040c7290 */ /* 0x000fe4000fffe0ff */
[----:B------:R-:W-:Y:S01]  /*23f0*/  UIADD3 UR4, UPT, UPT, UR4, 0x1, URZ ;  /* 0x0000000104047890 */ /* 0x000fe2000fffe0ff */
[----:B--2---:R-:W-:Y:S01]  /*2400*/  FMUL R53, R53, UR35 ;  /* 0x0000002335357c20 */ /* 0x004fe20008400000 */
[----:B-1----:R-:W-:Y:S01]  /*2410*/  FMUL R9, R9, UR35 ;  /* 0x0000002309097c20 */ /* 0x002fe20008400000 */
[----:B------:R-:W-:Y:S01]  /*2420*/  FMUL R8, R8, UR35 ;  /* 0x0000002308087c20 */ /* 0x000fe20008400000 */
[----:B------:R-:W-:Y:S01]  /*2430*/  FMUL R74, R7, UR35 ;  /* 0x00000023074a7c20 */ /* 0x000fe20008400000 */
[----:B------:R-:W-:Y:S01]  /*2440*/  FMUL R75, R6, UR35 ;  /* 0x00000023064b7c20 */ /* 0x000fe20008400000 */
[----:B------:R-:W-:Y:S01]  /*2450*/  FMUL R76, R5, UR35 ;  /* 0x00000023054c7c20 */ /* 0x000fe20008400000 */
[----:B------:R-:W-:Y:S01]  /*2460*/  FMUL R77, R4, UR35 ;  /* 0x00000023044d7c20 */ /* 0x000fe20008400000 */
[----:B------:R-:W-:Y:S01]  /*2470*/  FMUL R11, R11, UR35 ;  /* 0x000000230b0b7c20 */ /* 0x000fe20008400000 */
[----:B------:R-:W-:Y:S01]  /*2480*/  FMUL R78, R10, UR35 ;  /* 0x000000230a4e7c20 */ /* 0x000fe20008400000 */
[----:B------:R-:W-:Y:S01]  /*2490*/  MOV R10, UR12 ;  /* 0x0000000c000a7c02 */ /* 0x000fe20008000f00 */
[----:B------:R-:W-:Y:S01]  /*24a0*/  FMUL R54, R54, UR35 ;  /* 0x0000002336367c20 */ /* 0x000fe20008400000 */
[----:B------:R-:W-:Y:S01]  /*24b0*/  F2FP.BF16.F32.PACK_AB R6, R9, R8 ;  /* 0x000000080906723e */ /* 0x000fe200000010ff */
[----:B------:R-:W-:Y:S01]  /*24c0*/  FMUL R82, R53, -1.4426950216293334961 ;  /* 0xbfb8aa3b35527820 */ /* 0x000fe20000400000 */
[----:B------:R-:W-:Y:S01]  /*24d0*/  F2FP.BF16.F32.PACK_AB R5, R74, R75 ;  /* 0x0000004b4a05723e */ /* 0x000fe200000010ff */
[----:B------:R-:W-:Y:S01]  /*24e0*/  FMUL R13, R13, UR35 ;  /* 0x000000230d0d7c20 */ /* 0x000fe20008400000 */
[----:B------:R-:W-:Y:S01]  /*24f0*/  F2FP.BF16.F32.PACK_AB R4, R76, R77 ;  /* 0x0000004d4c04723e */ /* 0x000fe200000010ff */
[----:B------:R-:W-:Y:S01]  /*2500*/  FMUL R12, R12, UR35 ;  /* 0x000000230c0c7c20 */ /* 0x000fe20008400000 */
[----:B------:R-:W-:Y:S01]  /*2510*/  F2FP.BF16.F32.PACK_AB R7, R11, R78 ;  /* 0x0000004e0b07723e */ /* 0x000fe200000010ff */
[----:B------:R-:W-:Y:S01]  /*2520*/  FMUL R79, R15, UR35 ;  /* 0x000000230f4f7c20 */ /* 0x000fe20008400000 */
[----:B------:R-:W-:Y:S01]  /*2530*/  LEA R80, R10, R2, 0xd ;  /* 0x000000020a507211 */ /* 0x000fe200078e68ff */
[----:B------:R-:W-:Y:S01]  /*2540*/  FMUL R14, R14, UR35 ;  /* 0x000000230e0e7c20 */ /* 0x000fe20008400000 */
[----:B------:R-:W-:Y:S01]  /*2550*/  FMUL R17, R17, UR35 ;  /* 0x0000002311117c20 */ /* 0x000fe20008400000 */
[----:B------:R-:W-:Y:S01]  /*2560*/  FMUL R16, R16, UR35 ;  /* 0x0000002310107c20 */ /* 0x000fe20008400000 */
[----:B------:R-:W-:Y:S01]  /*2570*/  FMUL R19, R19, UR35 ;  /* 0x0000002313137c20 */ /* 0x000fe20008400000 */
[----:B------:R1:W-:Y:S01]  /*2580*/  STS.128 [R80], R4 ;  /* 0x0000000450007388 */ /* 0x0003e20000000c00 */
[----:B------:R-:W-:Y:S01]  /*2590*/  FMUL R90, R54, -1.4426950216293334961 ;  /* 0xbfb8aa3b365a7820 */ /* 0x000fe20000400000 */
[----:B------:R2:W3:Y:S01]  /*25a0*/  MUFU.EX2 R15, R82 ;  /* 0x00000052000f7308 */ /* 0x0004e20000000800 */
[----:B------:R-:W-:Y:S01]  /*25b0*/  FMUL R21, R21, UR35 ;  /* 0x0000002315157c20 */ /* 0x000fe20008400000 */
[----:B------:R-:W-:Y:S01]  /*25c0*/  FMUL R20, R20, UR35 ;  /* 0x0000002314147c20 */ /* 0x000fe20008400000 */
[----:B------:R-:W-:Y:S01]  /*25d0*/  FMUL R23, R23, UR35 ;  /* 0x0000002317177c20 */ /* 0x000fe20008400000 */
[----:B------:R-:W-:Y:S01]  /*25e0*/  FMUL R22, R22, UR35 ;  /* 0x0000002316167c20 */ /* 0x000fe20008400000 */
[----:B------:R-:W-:Y:S01]  /*25f0*/  FMUL R25, R25, UR35 ;  /* 0x0000002319197c20 */ /* 0x000fe20008400000 */
[----:B------:R-:W-:Y:S01]  /*2600*/  FMUL R24, R24, UR35 ;  /* 0x0000002318187c20 */ /* 0x000fe20008400000 */
[----:B------:R-:W-:Y:S01]  /*2610*/  FMUL R27, R27, UR35 ;  /* 0x000000231b1b7c20 */ /* 0x000fe20008400000 */
[----:B------:R-:W-:Y:S01]  /*2620*/  MUFU.EX2 R90, R90 ;  /* 0x0000005a005a7308 */ /* 0x000fe20000000800 */
[----:B------:R-:W-:Y:S01]  /*2630*/  FMUL R52, R52, UR35 ;  /* 0x0000002334347c20 */ /* 0x000fe20008400000 */
[----:B------:R-:W-:Y:S01]  /*2640*/  FMUL R46, R46, UR35 ;  /* 0x000000232e2e7c20 */ /* 0x000fe20008400000 */
[----:B------:R-:W-:Y:S01]  /*2650*/  LEA R87, R10, R68, 0xd ;  /* 0x000000440a577211 */ /* 0x000fe200078e68ff */
[----:B------:R-:W-:Y:S01]  /*2660*/  FMUL R56, R56, UR35 ;  /* 0x0000002338387c20 */ /* 0x000fe20008400000 */
[----:B------:R-:W-:Y:S01]  /*2670*/  FMUL R83, R52, -1.4426950216293334961 ;  /* 0xbfb8aa3b34537820 */ /* 0x000fe20000400000 */
[----:B------:R-:W-:Y:S01]  /*2680*/  FMUL R91, R46, -1.4426950216293334961 ;  /* 0xbfb8aa3b2e5b7820 */ /* 0x000fe20000400000 */
[----:B------:R-:W-:Y:S01]  /*2690*/  FMUL R55, R55, UR35 ;  /* 0x0000002337377c20 */ /* 0x000fe20008400000 */
[----:B------:R-:W-:Y:S01]  /*26a0*/  FMUL R57, R57, UR35 ;  /* 0x0000002339397c20 */ /* 0x000fe20008400000 */
[----:B--2---:R-:W-:Y:S01]  /*26b0*/  LEA R82, R10, R3, 0xd ;  /* 0x000000030a527211 */ /* 0x004fe200078e68ff */
[----:B------:R-:W-:Y:S01]  /*26c0*/  FMUL R44, R44, UR35 ;  /* 0x000000232c2c7c20 */ /* 0x000fe20008400000 */
[----:B------:R-:W-:Y:S01]  /*26d0*/  FMUL R81, R55, -1.4426950216293334961 ;  /* 0xbfb8aa3b37517820 */ /* 0x000fe20000400000 */
[----:B------:R-:W-:Y:S01]  /*26e0*/  FMUL R85, R57, -1.4426950216293334961 ;  /* 0xbfb8aa3b39557820 */ /* 0x000fe20000400000 */
[----:B------:R-:W-:Y:S01]  /*26f0*/  FMUL R47, R47, UR35 ;  /* 0x000000232f2f7c20 */ /* 0x000fe20008400000 */
[----:B------:R-:W-:Y:S01]  /*2700*/  FMUL R86, R44, -1.4426950216293334961 ;  /* 0xbfb8aa3b2c567820 */ /* 0x000fe20000400000 */
[----:B---3--:R-:W-:Y:S01]  /*2710*/  FADD R93, R15, 1 ;  /* 0x3f8000000f5d7421 */ /* 0x008fe20000000000 */
[----:B------:R-:W-:Y:S01]  /*2720*/  FMUL R38, R38, UR35 ;  /* 0x0000002326267c20 */ /* 0x000fe20008400000 */
[----:B------:R-:W-:Y:S01]  /*2730*/  MUFU.EX2 R81, R81 ;  /* 0x0000005100517308 */ /* 0x000fe20000000800 */
[----:B------:R-:W-:Y:S01]  /*2740*/  FMUL R48, R48, UR35 ;  /* 0x0000002330307c20 */ /* 0x000fe20008400000 */
[----:B------:R-:W-:Y:S01]  /*2750*/  FMUL R49, R49, UR35 ;  /* 0x0000002331317c20 */ /* 0x000fe20008400000 */
[----:B------:R-:W-:Y:S01]  /*2760*/  FMUL R45, R45, UR35 ;  /* 0x000000232d2d7c20 */ /* 0x000fe20008400000 */
[----:B-1----:R-:W-:Y:S01]  /*2770*/  FMUL R80, R18, UR35 ;  /* 0x0000002312507c20 */ /* 0x002fe20008400000 */
[----:B------:R-:W-:Y:S01]  /*2780*/  F2FP.BF16.F32.PACK_AB R4, R13, R12 ;  /* 0x0000000c0d04723e */ /* 0x000fe200000010ff */
[----:B------:R-:W-:Y:S01]  /*2790*/  FMUL R51, R51, UR35 ;  /* 0x0000002333337c20 */ /* 0x000fe20008400000 */
[----:B------:R-:W-:Y:S01]  /*27a0*/  F2FP.BF16.F32.PACK_AB R5, R79, R14 ;  /* 0x0000000e4f05723e */ /* 0x000fe200000010ff */
[----:B------:R1:W2:Y:S01]  /*27b0*/  MUFU.EX2 R18, R83 ;  /* 0x0000005300127308 */ /* 0x0002a20000000800 */
[----:B------:R-:W-:Y:S01]  /*27c0*/  F2FP.BF16.F32.PACK_AB R6, R17, R16 ;  /* 0x000000101106723e */ /* 0x000fe200000010ff */
[----:B------:R-:W-:Y:S01]  /*27d0*/  FMUL R84, R45, -1.4426950216293334961 ;  /* 0xbfb8aa3b2d547820 */ /* 0x000fe20000400000 */
[----:B------:R-:W-:Y:S01]  /*27e0*/  F2FP.BF16.F32.PACK_AB R7, R19, R80 ;  /* 0x000000501307723e */ /* 0x000fe200000010ff */
[----:B------:R-:W-:Y:S01]  /*27f0*/  FMUL R88, R51, -1.4426950216293334961 ;  /* 0xbfb8aa3b33587820 */ /* 0x000fe20000400000 */
[----:B------:R-:W-:Y:S01]  /*2800*/  FMUL R50, R50, UR35 ;  /* 0x0000002332327c20 */ /* 0x000fe20008400000 */
[----:B------:R-:W-:Y:S01]  /*2810*/  FMUL R39, R39, UR35 ;  /* 0x0000002327277c20 */ /* 0x000fe20008400000 */
[----:B------:R-:W-:Y:S01]  /*2820*/  FMUL R42, R42, UR35 ;  /* 0x000000232a2a7c20 */ /* 0x000fe20008400000 */
[----:B------:R3:W-:Y:S01]  /*2830*/  STS.128 [R82], R4 ;  /* 0x0000000452007388 */ /* 0x0007e20000000c00 */
[----:B------:R-:W4:Y:S01]  /*2840*/  MUFU.EX2 R86, R86 ;  /* 0x0000005600567308 */ /* 0x000f220000000800 */
[----:B------:R-:W-:Y:S01]  /*2850*/  FMUL R89, R50, -1.4426950216293334961 ;  /* 0xbfb8aa3b32597820 */ /* 0x000fe20000400000 */
[----:B------:R-:W-:Y:S01]  /*2860*/  FMUL R43, R43, UR35 ;  /* 0x000000232b2b7c20 */ /* 0x000fe20008400000 */
[----:B------:R-:W-:Y:S01]  /*2870*/  FMUL R36, R36, UR35 ;  /* 0x0000002324247c20 */ /* 0x000fe20008400000 */
[----:B------:R-:W-:Y:S01]  /*2880*/  FMUL R37, R37, UR35 ;  /* 0x0000002325257c20 */ /* 0x000fe20008400000 */
[----:B------:R-:W-:Y:S01]  /*2890*/  FMUL R58, R58, UR35 ;  /* 0x000000233a3a7c20 */ /* 0x000fe20008400000 */
[----:B------:R-:W-:Y:S01]  /*28a0*/  FMUL R61, R61, UR35 ;  /* 0x000000233d3d7c20 */ /* 0x000fe20008400000 */
[----:B------:R-:W-:Y:S01]  /*28b0*/  FMUL R64, R64, UR35 ;  /* 0x0000002340407c20 */ /* 0x000fe20008400000 */
[----:B-1----:R-:W-:Y:S01]  /*28c0*/  FMUL R83, R56, -1.4426950216293334961 ;  /* 0xbfb8aa3b38537820 */ /* 0x002fe20000400000 */
[----:B--2---:R-:W-:Y:S01]  /*28d0*/  FADD R92, R18, 1 ;  /* 0x3f800000125c7421 */ /* 0x004fe20000000000 */
[----:B------:R-:W-:Y:S01]  /*28e0*/  MUFU.EX2 R84, R84 ;  /* 0x0000005400547308 */ /* 0x000fe20000000800 */
[----:B------:R-:W-:Y:S01]  /*28f0*/  FMUL R67, R67, UR35 ;  /* 0x0000002343437c20 */ /* 0x000fe20008400000 */
[----:B------:R-:W-:Y:S01]  /*2900*/  USHF.R.S32.HI UR8, URZ, 0x1f, UR4 ;  /* 0x0000001fff087899 */ /* 0x000fe20008011404 */
[----:B------:R-:W-:Y:S01]  /*2910*/  FMUL R28, R28, UR35 ;  /* 0x000000231c1c7c20 */ /* 0x000fe20008400000 */
[----:B------:R-:W-:-:S02]  /*2920*/  FMUL R29, R29, UR35 ;  /* 0x000000231d1d7c20 */ /* 0x000fc40008400000 */
[----:B------:R-:W-:Y:S01]  /*2930*/  ULEA.HI UR8, UR8, UR4, URZ, 0x2 ;  /* 0x0000000408087291 */ /* 0x000fe2000f8f10ff */
[----:B----4-:R-:W-:Y:S01]  /*2940*/  FADD R86, R86, 1 ;  /* 0x3f80000056567421 */ /* 0x010fe20000000000 */
[----:B------:R-:W1:Y:S02]  /*2950*/  MUFU.EX2 R83, R83 ;  /* 0x0000005300537308 */ /* 0x000e640000000800 */
[----:B------:R-:W-:-:S04]  /*2960*/  ULOP3.LUT UR8, UR8, 0xfffffffc, URZ, 0xc0, !UPT ;  /* 0xfffffffc08087892 */ /* 0x000fc8000f8ec0ff */
[----:B------:R-:W-:Y:S02]  /*2970*/  UIADD3 UR8, UPT, UPT, UR4, -UR8, URZ ;  /* 0x8000000804087290 */ /* 0x000fe4000fffe0ff */
[----:B------:R2:W4:Y:S01]  /*2980*/  MUFU.RCP R18, R93 ;  /* 0x0000005d00127308 */ /* 0x0005220000001000 */
[----:B------:R-:W-:Y:S01]  /*2990*/  ULEA.HI UR4, UR6, UR6, URZ, 0x1 ;  /* 0x0000000606047291 */ /* 0x000fe2000f8f08ff */
[----:B---3--:R-:W-:Y:S01]  /*29a0*/  FMUL R82, R26, UR35 ;  /* 0x000000231a527c20 */ /* 0x008fe20008400000 */
[----:B------:R-:W-:Y:S02]  /*29b0*/  F2FP.BF16.F32.PACK_AB R4, R21, R20 ;  /* 0x000000141504723e */ /* 0x000fe400000010ff */
[----:B------:R-:W-:Y:S01]  /*29c0*/  ULOP3.LUT UR4, UR4, 0xfffffffe, URZ, 0xc0, !UPT ;  /* 0xfffffffe04047892 */ /* 0x000fe2000f8ec0ff */
[----:B------:R-:W-:Y:S02]  /*29d0*/  F2FP.BF16.F32.PACK_AB R5, R23, R22 ;  /* 0x000000161705723e */ /* 0x000fe400000010ff */
[----:B------:R3:W-:Y:S01]  /*29e0*/  MUFU.EX2 R26, R85 ;  /* 0x00000055001a7308 */ /* 0x0007e20000000800 */
[----:B------:R-:W-:Y:S01]  /*29f0*/  F2FP.BF16.F32.PACK_AB R6, R25, R24 ;  /* 0x000000181906723e */ /* 0x000fe200000010ff */
[----:B-1----:R-:W-:Y:S01]  /*2a00*/  FADD R83, R83, 1 ;  /* 0x3f80000053537421 */ /* 0x002fe20000000000 */
[----:B------:R-:W-:Y:S01]  /*2a10*/  F2FP.BF16.F32.PACK_AB R7, R27, R82 ;  /* 0x000000521b07723e */ /* 0x000fe200000010ff */
[----:B------:R-:W-:-:S04]  /*2a20*/  UIADD3 UR4, UPT, UPT, UR6, -UR4, URZ ;  /* 0x8000000406047290 */ /* 0x000fc8000fffe0ff */
[----:B------:R1:W-:Y:S01]  /*2a30*/  STS.128 [R87], R4 ;  /* 0x0000000457007388 */ /* 0x0003e20000000c00 */
[----:B--2---:R-:W-:Y:S01]  /*2a40*/  FMUL R93, R38, -1.4426950216293334961 ;  /* 0xbfb8aa3b265d7820 */ /* 0x004fe20000400000 */
[----:B------:R-:W-:Y:S01]  /*2a50*/  MUFU.EX2 R88, R88 ;  /* 0x0000005800587308 */ /* 0x000fe20000000800 */
[----:B----4-:R-:W-:-:S04]  /*2a60*/  FMUL R18, R53, R18 ;  /* 0x0000001235127220 */ /* 0x010fc80000400000 */
[----:B------:R-:W-:Y:S01]  /*2a70*/  FMUL R21, R21, R18 ;  /* 0x0000001215157220 */ /* 0x000fe20000400000 */
[----:B---3--:R-:W-:Y:S02]  /*2a80*/  FMUL R85, R47, -1.4426950216293334961 ;  /* 0xbfb8aa3b2f557820 */ /* 0x008fe40000400000 */
[----:B------:R-:W2:Y:S08]  /*2a90*/  MUFU.EX2 R89, R89 ;  /* 0x0000005900597308 */ /* 0x000eb00000000800 */
[----:B------:R-:W3:Y:S01]  /*2aa0*/  MUFU.EX2 R85, R85 ;  /* 0x0000005500557308 */ /* 0x000ee20000000800 */
[----:B--2---:R-:W-:-:S07]  /*2ab0*/  FADD R89, R89, 1 ;  /* 0x3f80000059597421 */ /* 0x004fce0000000000 */
[----:B-1----:R1:W-:Y:S01]  /*2ac0*/  MUFU.EX2 R4, R91 ;  /* 0x0000005b00047308 */ /* 0x0023e20000000800 */
[----:B------:R-:W-:Y:S01]  /*2ad0*/  FMUL R6, R41, UR35 ;  /* 0x0000002329067c20 */ /* 0x000fe20008400000 */
[----:B------:R-:W-:Y:S01]  /*2ae0*/  FMUL R87, R48, -1.4426950216293334961 ;  /* 0xbfb8aa3b30577820 */ /* 0x000fe20000400000 */
[----:B------:R-:W-:Y:S01]  /*2af0*/  FMUL R7, R49, -1.4426950216293334961 ;  /* 0xbfb8aa3b31077820 */ /* 0x000fe20000400000 */
[----:B---3--:R-:W-:Y:S01]  /*2b00*/  FADD R85, R85, 1 ;  /* 0x3f80000055557421 */ /* 0x008fe20000000000 */
[----:B------:R-:W-:-:S03]  /*2b10*/  FMUL R15, R6, -1.4426950216293334961 ;  /* 0xbfb8aa3b060f7820 */ /* 0x000fc60000400000 */
[----:B------:R-:W2:Y:S08]  /*2b20*/  MUFU.RCP R5, R92 ;  /* 0x0000005c00057308 */ /* 0x000eb00000001000 */
[----:B------:R-:W3:Y:S01]  /*2b30*/  MUFU.EX2 R87, R87 ;  /* 0x0000005700577308 */ /* 0x000ee20000000800 */
[----:B-1----:R-:W-:Y:S01]  /*2b40*/  FADD R91, R90, 1 ;  /* 0x3f8000005a5b7421 */ /* 0x002fe20000000000 */
[----:B------:R-:W-:Y:S01]  /*2b50*/  FADD R90, R81, 1 ;  /* 0x3f800000515a7421 */ /* 0x000fe20000000000 */
[----:B------:R-:W-:-:S05]  /*2b60*/  FMUL R81, R39, -1.4426950216293334961 ;  /* 0xbfb8aa3b27517820 */ /* 0x000fca0000400000 */
[----:B------:R-:W1:Y:S01]  /*2b70*/  MUFU.RCP R41, R91 ;  /* 0x0000005b00297308 */ /* 0x000e620000001000 */
[----:B--2---:R-:W-:Y:S01]  /*2b80*/  FMUL R5, R52, R5 ;  /* 0x0000000534057220 */ /* 0x004fe20000400000 */
[----:B------:R-:W-:-:S03]  /*2b90*/  FADD R92, R26, 1 ;  /* 0x3f8000001a5c7421 */ /* 0x000fc60000000000 */
[----:B------:R-:W-:Y:S01]  /*2ba0*/  FMUL R20, R20, R5 ;  /* 0x0000000514147220 */ /* 0x000fe20000400000 */
[----:B------:R-:W-:Y:S02]  /*2bb0*/  FMUL R5, R40, UR35 ;  /* 0x0000002328057c20 */ /* 0x000fe40008400000 */
[----:B------:R-:W2:Y:S01]  /*2bc0*/  MUFU.RCP R40, R90 ;  /* 0x0000005a00287308 */ /* 0x000ea20000001000 */
[----:B---3--:R-:W-:Y:S01]  /*2bd0*/  FADD R87, R87, 1 ;  /* 0x3f80000057577421 */ /* 0x008fe20000000000 */
[----:B------:R-:W-:Y:S01]  /*2be0*/  FMUL R18, R5, -1.4426950216293334961 ;  /* 0xbfb8aa3b05127820 */ /* 0x000fe20000400000 */
[----:B------:R-:W-:-:S05]  /*2bf0*/  F2FP.BF16.F32.PACK_AB R20, R21, R20 ;  /* 0x000000141514723e */ /* 0x000fca00000010ff */
[----:B------:R-:W-:Y:S01]  /*2c00*/  MUFU.EX2 R90, R93 ;  /* 0x0000005d005a7308 */ /* 0x000fe20000000800 */
[----:B-1----:R-:W-:Y:S01]  /*2c10*/  FMUL R41, R54, R41 ;  /* 0x0000002936297220 */ /* 0x002fe20000400000 */
[----:B------:R-:W-:-:S03]  /*2c20*/  FMUL R91, R37, -1.4426950216293334961 ;  /* 0xbfb8aa3b255b7820 */ /* 0x000fc60000400000 */
[----:B------:R-:W-:-:S03]  /*2c30*/  FMUL R22, R22, R41 ;  /* 0x0000002916167220 */ /* 0x000fc60000400000 */
[----:B------:R-:W1:Y:S01]  /*2c40*/  MUFU.RCP R41, R83 ;  /* 0x0000005300297308 */ /* 0x000e620000001000 */
[----:B--2---:R-:W-:-:S04]  /*2c50*/  FMUL R40, R55, R40 ;  /* 0x0000002837287220 */ /* 0x004fc80000400000 */
[----:B------:R-:W-:Y:S01]  /*2c60*/  FMUL R23, R23, R40 ;  /* 0x0000002817177220 */ /* 0x000fe20000400000 */
[----:B------:R-:W-:Y:S01]  /*2c70*/  FADD R40, R84, 1 ;  /* 0x3f80000054287421 */ /* 0x000fe20000000000 */
[----:B------:R-:W-:Y:S01]  /*2c80*/  FMUL R84, R36, -1.4426950216293334961 ;  /* 0xbfb8aa3b24547820 */ /* 0x000fe20000400000 */
[----:B------:R-:W-:Y:S02]  /*2c90*/  MUFU.EX2 R7, R7 ;  /* 0x0000000700077308 */ /* 0x000fe40000000800 */
[----:B------:R-:W-:-:S06]  /*2ca0*/  F2FP.BF16.F32.PACK_AB R21, R23, R22 ;  /* 0x000000161715723e */ /* 0x000fcc00000010ff */
[----:B------:R-:W2:Y:S01]  /*2cb0*/  MUFU.RCP R26, R92 ;  /* 0x0000005c001a7308 */ /* 0x000ea20000001000 */
[----:B-1----:R-:W-:Y:S01]  /*2cc0*/  FMUL R93, R56, R41 ;  /* 0x00000029385d7220 */ /* 0x002fe20000400000 */
[----:B------:R-:W-:-:S03]  /*2cd0*/  FMUL R83, R59, UR35 ;  /* 0x000000233b537c20 */ /* 0x000fc60008400000 */
[----:B------:R-:W-:Y:S01]  /*2ce0*/  FMUL R24, R24, R93 ;  /* 0x0000005d18187220 */ /* 0x000fe20000400000 */
[----:B------:R-:W-:Y:S01]  /*2cf0*/  FADD R93, R4, 1 ;  /* 0x3f800000045d7421 */ /* 0x000fe20000000000 */
[----:B------:R-:W-:Y:S01]  /*2d00*/  FMUL R4, R43, -1.4426950216293334961 ;  /* 0xbfb8aa3b2b047820 */ /* 0x000fe20000400000 */
[----:B------:R-:W1:Y:S08]  /*2d10*/  MUFU.RCP R41, R86 ;  /* 0x0000005600297308 */ /* 0x000e700000001000 */
[----:B------:R-:W3:Y:S01]  /*2d20*/  MUFU.RCP R86, R85 ;  /* 0x0000005500567308 */ /* 0x000ee20000001000 */
[----:B--2---:R-:W-:Y:S01]  /*2d30*/  FMUL R26, R57, R26 ;  /* 0x0000001a391a7220 */ /* 0x004fe20000400000 */
[----:B------:R-:W-:-:S03]  /*2d40*/  FMUL R92, R61, -1.4426950216293334961 ;  /* 0xbfb8aa3b3d5c7820 */ /* 0x000fc60000400000 */
[----:B------:R-:W-:-:S03]  /*2d50*/  FMUL R25, R25, R26 ;  /* 0x0000001a19197220 */ /* 0x000fc60000400000 */
[----:B------:R-:W2:Y:S01]  /*2d60*/  MUFU.RCP R85, R87 ;  /* 0x0000005700557308 */ /* 0x000ea20000001000 */
[----:B-1----:R-:W-:Y:S01]  /*2d70*/  FMUL R41, R44, R41 ;  /* 0x000000292c297220 */ /* 0x002fe20000400000 */
[----:B------:R-:W-:-:S03]  /*2d80*/  F2FP.BF16.F32.PACK_AB R22, R25, R24 ;  /* 0x000000181916723e */ /* 0x000fc600000010ff */
[----:B------:R-:W-:Y:S01]  /*2d90*/  FMUL R26, R12, R41 ;  /* 0x000000290c1a7220 */ /* 0x000fe20000400000 */
[----:B------:R-:W-:Y:S02]  /*2da0*/  FMUL R12, R42, -1.4426950216293334961 ;  /* 0xbfb8aa3b2a0c7820 */ /* 0x000fe40000400000 */
[----:B------:R-:W1:Y:S01]  /*2db0*/  MUFU.EX2 R18, R18 ;  /* 0x0000001200127308 */ /* 0x000e620000000800 */
[----:B---3--:R-:W-:-:S04]  /*2dc0*/  FMUL R86, R47, R86 ;  /* 0x000000562f567220 */ /* 0x008fc80000400000 */
[----:B------:R-:W-:Y:S01]  /*2dd0*/  FMUL R59, R79, R86 ;  /* 0x000000564f3b7220 */ /* 0x000fe20000400000 */
[----:B------:R-:W-:Y:S01]  /*2de0*/  FADD R79, R7, 1 ;  /* 0x3f800000074f7421 */ /* 0x000fe20000000000 */
[----:B------:R-:W-:Y:S01]  /*2df0*/  FMUL R86, R60, UR35 ;  /* 0x000000233c567c20 */ /* 0x000fe20008400000 */
[----:B------:R-:W-:Y:S01]  /*2e00*/  MUFU.EX2 R15, R15 ;  /* 0x0000000f000f7308 */ /* 0x000fe20000000800 */
[----:B--2---:R-:W-:Y:S01]  /*2e10*/  FMUL R7, R48, R85 ;  /* 0x0000005530077220 */ /* 0x004fe20000400000 */
[----:B------:R-:W-:-:S03]  /*2e20*/  FMUL R87, R65, UR35 ;  /* 0x0000002341577c20 */ /* 0x000fc60008400000 */
[----:B------:R-:W-:Y:S01]  /*2e30*/  FMUL R60, R16, R7 ;  /* 0x00000007103c7220 */ /* 0x000fe20000400000 */
[----:B------:R-:W-:Y:S01]  /*2e40*/  FADD R16, R88, 1 ;  /* 0x3f80000058107421 */ /* 0x000fe20000000000 */
[----:B------:R-:W-:Y:S01]  /*2e50*/  FMUL R7, R86, -1.4426950216293334961 ;  /* 0xbfb8aa3b56077820 */ /* 0x000fe20000400000 */
[----:B------:R-:W2:Y:S01]  /*2e60*/  MUFU.RCP R79, R79 ;  /* 0x0000004f004f7308 */ /* 0x000ea20000001000 */
[----:B-1----:R-:W-:-:S07]  /*2e70*/  FADD R18, R18, 1 ;  /* 0x3f80000012127421 */ /* 0x002fce0000000000 */
[----:B------:R-:W1:Y:S08]  /*2e80*/  MUFU.RCP R40, R40 ;  /* 0x0000002800287308 */ /* 0x000e700000001000 */
[----:B------:R3:W4:Y:S01]  /*2e90*/  MUFU.RCP R85, R89 ;  /* 0x0000005900557308 */ /* 0x0007220000001000 */
[----:B--2---:R-:W-:-:S04]  /*2ea0*/  FMUL R88, R49, R79 ;  /* 0x0000004f31587220 */ /* 0x004fc80000400000 */
[----:B------:R-:W-:Y:S01]  /*2eb0*/  FMUL R79, R17, R88 ;  /* 0x00000058114f7220 */ /* 0x000fe20000400000 */
[----:B------:R-:W-:Y:S01]  /*2ec0*/  FADD R17, R90, 1 ;  /* 0x3f8000005a117421 */ /* 0x000fe20000000000 */
[----:B------:R-:W-:Y:S01]  /*2ed0*/  FMUL R90, R66, UR35 ;  /* 0x00000023425a7c20 */ /* 0x000fe20008400000 */
[----:B------:R-:W2:Y:S01]  /*2ee0*/  MUFU.RCP R16, R16 ;  /* 0x0000001000107308 */ /* 0x000ea20000001000 */
[----:B-1----:R-:W-:-:S04]  /*2ef0*/  FMUL R40, R45, R40 ;  /* 0x000000282d287220 */ /* 0x002fc80000400000 */
[----:B------:R-:W-:Y:S01]  /*2f00*/  FMUL R41, R13, R40 ;  /* 0x000000280d297220 */ /* 0x000fe20000400000 */
[----:B------:R-:W-:Y:S02]  /*2f10*/  FMUL R13, R83, -1.4426950216293334961 ;  /* 0xbfb8aa3b530d7820 */ /* 0x000fe40000400000 */
[----:B------:R-:W1:Y:S01]  /*2f20*/  MUFU.RCP R17, R17 ;  /* 0x0000001100117308 */ /* 0x000e620000001000 */
[----:B---3--:R-:W-:Y:S01]  /*2f30*/  FADD R89, R15, 1 ;  /* 0x3f8000000f597421 */ /* 0x008fe20000000000 */
[----:B----4-:R-:W-:Y:S01]  /*2f40*/  FMUL R85, R50, R85 ;  /* 0x0000005532557220 */ /* 0x010fe20000400000 */
[----:B------:R-:W-:Y:S02]  /*2f50*/  F2FP.BF16.F32.PACK_AB R24, R41, R26 ;  /* 0x0000001a2918723e */ /* 0x000fe400000010ff */
[----:B------:R-:W-:Y:S01]  /*2f60*/  F2FP.BF16.F32.PACK_AB R26, R79, R60 ;  /* 0x0000003c4f1a723e */ /* 0x000fe200000010ff */
[----:B------:R-:W-:Y:S01]  /*2f70*/  FMUL R80, R80, R85 ;  /* 0x0000005550507220 */ /* 0x000fe20000400000 */
[----:B------:R-:W-:Y:S01]  /*2f80*/  FMUL R85, R63, UR35 ;  /* 0x000000233f557c20 */ /* 0x000fe20008400000 */
[----:B------:R-:W3:Y:S01]  /*2f90*/  MUFU.EX2 R81, R81 ;  /* 0x0000005100517308 */ /* 0x000ee20000000800 */
[----:B--2---:R-:W-:-:S02]  /*2fa0*/  FMUL R88, R51, R16 ;  /* 0x0000001033587220 */ /* 0x004fc40000400000 */
[----:B------:R-:W-:Y:S02]  /*2fb0*/  FMUL R15, R85, -1.4426950216293334961 ;  /* 0xbfb8aa3b550f7820 */ /* 0x000fe40000400000 */
[----:B------:R-:W-:Y:S01]  /*2fc0*/  FMUL R63, R19, R88 ;  /* 0x00000058133f7220 */ /* 0x000fe20000400000 */
[----:B------:R-:W-:Y:S02]  /*2fd0*/  FMUL R88, R62, UR35 ;  /* 0x000000233e587c20 */ /* 0x000fe40008400000 */
[----:B------:R-:W2:Y:S01]  /*2fe0*/  MUFU.RCP R93, R93 ;  /* 0x0000005d005d7308 */ /* 0x000ea20000001000 */
[----:B-1----:R-:W-:Y:S01]  /*2ff0*/  FMUL R17, R38, R17 ;  /* 0x0000001126117220 */ /* 0x002fe20000400000 */
[----:B------:R-:W-:-:S03]  /*3000*/  FMUL R16, R88, -1.4426950216293334961 ;  /* 0xbfb8aa3b58107820 */ /* 0x000fc60000400000 */
[----:B------:R-:W-:Y:S01]  /*3010*/  FMUL R66, R75, R17 ;  /* 0x000000114b427220 */ /* 0x000fe20000400000 */
[----:B------:R-:W-:Y:S02]  /*3020*/  FMUL R17, R90, -1.4426950216293334961 ;  /* 0xbfb8aa3b5a117820 */ /* 0x000fe40000400000 */
[----:B------:R-:W1:Y:S01]  /*3030*/  MUFU.EX2 R12, R12 ;  /* 0x0000000c000c7308 */ /* 0x000e620000000800 */
[----:B---3--:R-:W-:-:S07]  /*3040*/  FADD R75, R81, 1 ;  /* 0x3f800000514b7421 */ /* 0x008fce0000000000 */
[----:B------:R-:W3:Y:S01]  /*3050*/  MUFU.RCP R18, R18 ;  /* 0x0000001200127308 */ /* 0x000ee20000001000 */
[----:B--2---:R-:W-:-:S04]  /*3060*/  FMUL R93, R46, R93 ;  /* 0x0000005d2e5d7220 */ /* 0x004fc80000400000 */
[----:B------:R-:W-:Y:S01]  /*3070*/  FMUL R40, R14, R93 ;  /* 0x0000005d0e287220 */ /* 0x000fe20000400000 */
[----:B------:R-:W-:Y:S02]  /*3080*/  FMUL R14, R58, -1.4426950216293334961 ;  /* 0xbfb8aa3b3a0e7820 */ /* 0x000fe40000400000 */
[----:B------:R-:W2:Y:S01]  /*3090*/  MUFU.EX2 R4, R4 ;  /* 0x0000000400047308 */ /* 0x000ea20000000800 */
[----:B-1----:R-:W-:Y:S01]  /*30a0*/  FADD R81, R12, 1 ;  /* 0x3f8000000c517421 */ /* 0x002fe20000000000 */
[----:B------:R-:W-:-:S06]  /*30b0*/  F2FP.BF16.F32.PACK_AB R25, R59, R40 ;  /* 0x000000283b19723e */ /* 0x000fcc00000010ff */
[----:B------:R-:W1:Y:S01]  /*30c0*/  MUFU.RCP R89, R89 ;  /* 0x0000005900597308 */ /* 0x000e620000001000 */
[----:B---3--:R-:W-:-:S04]  /*30d0*/  FMUL R19, R5, R18 ;  /* 0x0000001205137220 */ /* 0x008fc80000400000 */
[----:B------:R-:W-:Y:S01]  /*30e0*/  FMUL R62, R8, R19 ;  /* 0x00000013083e7220 */ /* 0x000fe20000400000 */
[----:B------:R-:W-:Y:S02]  /*30f0*/  FMUL R8, R87, -1.4426950216293334961 ;  /* 0xbfb8aa3b57087820 */ /* 0x000fe40000400000 */
[----:B------:R-:W3:Y:S01]  /*3100*/  MUFU.EX2 R84, R84 ;  /* 0x0000005400547308 */ /* 0x000ee20000000800 */
[----:B--2---:R-:W-:-:S07]  /*3110*/  FADD R4, R4, 1 ;  /* 0x3f80000004047421 */ /* 0x004fce0000000000 */
[----:B------:R-:W2:Y:S01]  /*3120*/  MUFU.EX2 R91, R91 ;  /* 0x0000005b005b7308 */ /* 0x000ea20000000800 */
[C---:B-1----:R-:W-:Y:S01]  /*3130*/  FMUL R18, R6.reuse, R89 ;  /* 0x0000005906127220 */ /* 0x042fe20000400000 */
[----:B------:R-:W-:Y:S02]  /*3140*/  F2FP.BF16.F32.PACK_AB R6, R6, R5 ;  /* 0x000000050606723e */ /* 0x000fe400000010ff */
[----:B------:R-:W-:Y:S01]  /*3150*/  F2FP.BF16.F32.PACK_AB R5, R39, R38 ;  /* 0x000000262705723e */ /* 0x000fe200000010ff */
[----:B------:R-:W-:Y:S01]  /*3160*/  FMUL R65, R9, R18 ;  /* 0x0000001209417220 */ /* 0x000fe20000400000 */
[----:B------:R-:W-:Y:S01]  /*3170*/  FMUL R18, R64, -1.4426950216293334961 ;  /* 0xbfb8aa3b40127820 */ /* 0x000fe20000400000 */
[----:B------:R-:W-:Y:S01]  /*3180*/  FMUL R9, R67, -1.4426950216293334961 ;  /* 0xbfb8aa3b43097820 */ /* 0x000fe20000400000 */
[----:B------:R-:W1:Y:S01]  /*3190*/  MUFU.EX2 R13, R13 ;  /* 0x0000000d000d7308 */ /* 0x000e620000000800 */
[----:B---3--:R-:W-:Y:S01]  /*31a0*/  FADD R89, R84, 1 ;  /* 0x3f80000054597421 */ /* 0x008fe20000000000 */
[----:B------:R-:W-:-:S06]  /*31b0*/  F2FP.BF16.F32.PACK_AB R62, R65, R62 ;  /* 0x0000003e413e723e */ /* 0x000fcc00000010ff */
[----:B------:R-:W3:Y:S01]  /*31c0*/  MUFU.RCP R75, R75 ;  /* 0x0000004b004b7308 */ /* 0x000ee20000001000 */
[----:B--2---:R-:W-:-:S07]  /*31d0*/  FADD R84, R91, 1 ;  /* 0x3f8000005b547421 */ /* 0x004fce0000000000 */
[----:B------:R-:W2:Y:S01]  /*31e0*/  MUFU.RCP R81, R81 ;  /* 0x0000005100517308 */ /* 0x000ea20000001000 */
[----:B-1----:R-:W-:-:S07]  /*31f0*/  FADD R12, R13, 1 ;  /* 0x3f8000000d0c7421 */ /* 0x002fce0000000000 */
[----:B------:R-:W1:Y:S01]  /*3200*/  MUFU.EX2 R7, R7 ;  /* 0x0000000700077308 */ /* 0x000e620000000800 */
[----:B---3--:R-:W-:-:S04]  /*3210*/  FMUL R75, R39, R75 ;  /* 0x0000004b274b7220 */ /* 0x008fc80000400000 */
[----:B------:R-:W-:-:S03]  /*3220*/  FMUL R75, R74, R75 ;  /* 0x0000004b4a4b7220 */ /* 0x000fc60000400000 */
[----:B------:R-:W3:Y:S01]  /*3230*/  MUFU.RCP R4, R4 ;  /* 0x0000000400047308 */ /* 0x000ee20000001000 */
[----:B--2---:R-:W-:-:S04]  /*3240*/  FMUL R81, R42, R81 ;  /* 0x000000512a517220 */ /* 0x004fc80000400000 */
[----:B------:R-:W-:-:S03]  /*3250*/  FMUL R78, R78, R81 ;  /* 0x000000514e4e7220 */ /* 0x000fc60000400000 */
[----:B------:R-:W2:Y:S01]  /*3260*/  MUFU.RCP R89, R89 ;  /* 0x0000005900597308 */ /* 0x000ea20000001000 */
[----:B-1----:R-:W-:-:S07]  /*3270*/  FADD R7, R7, 1 ;  /* 0x3f80000007077421 */ /* 0x002fce0000000000 */
[----:B------:R-:W1:Y:S01]  /*3280*/  MUFU.EX2 R14, R14 ;  /* 0x0000000e000e7308 */ /* 0x000e620000000800 */
[----:B---3--:R-:W-:-:S04]  /*3290*/  FMUL R4, R43, R4 ;  /* 0x000000042b047220 */ /* 0x008fc80000400000 */
[----:B------:R-:W-:-:S03]  /*32a0*/  FMUL R81, R11, R4 ;  /* 0x000000040b517220 */ /* 0x000fc60000400000 */
[----:B------:R-:W3:Y:S01]  /*32b0*/  MUFU.EX2 R92, R92 ;  /* 0x0000005c005c7308 */ /* 0x000ee20000000800 */
[----:B--2---:R-:W-:-:S04]  /*32c0*/  FMUL R74, R36, R89 ;  /* 0x00000059244a7220 */ /* 0x004fc80000400000 */
[----:B------:R-:W-:-:S03]  /*32d0*/  FMUL R74, R77, R74 ;  /* 0x0000004a4d4a7220 */ /* 0x000fc60000400000 */
[----:B------:R-:W2:Y:S01]  /*32e0*/  MUFU.EX2 R8, R8 ;  /* 0x0000000800087308 */ /* 0x000ea20000000800 */
[----:B-1----:R-:W-:-:S07]  /*32f0*/  FADD R19, R14, 1 ;  /* 0x3f8000000e137421 */ /* 0x002fce0000000000 */
[----:B------:R-:W1:Y:S01]  /*3300*/  MUFU.RCP R84, R84 ;  /* 0x0000005400547308 */ /* 0x000e620000001000 */
[----:B---3--:R-:W-:-:S07]  /*3310*/  FADD R14, R92, 1 ;  /* 0x3f8000005c0e7421 */ /* 0x008fce0000000000 */
[----:B------:R-:W3:Y:S01]  /*3320*/  MUFU.EX2 R15, R15 ;  /* 0x0000000f000f7308 */ /* 0x000ee20000000800 */
[----:B--2---:R-:W-:Y:S01]  /*3330*/  FADD R4, R8, 1 ;  /* 0x3f80000008047421 */ /* 0x004fe20000000000 */
[----:B------:R-:W-:Y:S01]  /*3340*/  FMUL R8, R30, UR35 ;  /* 0x000000231e087c20 */ /* 0x000fe20008400000 */
[----:B------:R-:W-:-:S05]  /*3350*/  FMUL R30, R34, UR35 ;  /* 0x00000023221e7c20 */ /* 0x000fca0008400000 */
[----:B------:R-:W2:Y:S01]  /*3360*/  MUFU.EX2 R16, R16 ;  /* 0x0000001000107308 */ /* 0x000ea20000000800 */
[----:B-1----:R-:W-:-:S04]  /*3370*/  FMUL R77, R37, R84 ;  /* 0x00000054254d7220 */ /* 0x002fc80000400000 */
[----:B------:R-:W-:-:S03]  /*3380*/  FMUL R77, R76, R77 ;  /* 0x0000004d4c4d7220 */ /* 0x000fc60000400000 */
[----:B------:R-:W1:Y:S01]  /*3390*/  MUFU.RCP R12, R12 ;  /* 0x0000000c000c7308 */ /* 0x000e620000001000 */
[----:B---3--:R-:W-:Y:S01]  /*33a0*/  FADD R15, R15, 1 ;  /* 0x3f8000000f0f7421 */ /* 0x008fe20000000000 */
[----:B------:R-:W-:-:S06]  /*33b0*/  F2FP.BF16.F32.PACK_AB R60, R77, R74 ;  /* 0x0000004a4d3c723e */ /* 0x000fcc00000010ff */
[----:B------:R-:W3:Y:S01]  /*33c0*/  MUFU.EX2 R18, R18 ;  /* 0x0000001200127308 */ /* 0x000ee20000000800 */
[----:B--2---:R-:W-:-:S07]  /*33d0*/  FADD R91, R16, 1 ;  /* 0x3f800000105b7421 */ /* 0x004fce0000000000 */
[----:B------:R-:W2:Y:S01]  /*33e0*/  MUFU.EX2 R9, R9 ;  /* 0x0000000900097308 */ /* 0x000ea20000000800 */
[----:B-1----:R-:W-:-:S04]  /*33f0*/  FMUL R12, R83, R12 ;  /* 0x0000000c530c7220 */ /* 0x002fc80000400000 */
[----:B------:R-:W-:Y:S01]  /*3400*/  FMUL R76, R27, R12 ;  /* 0x0000000c1b4c7220 */ /* 0x000fe20000400000 */
[----:B------:R-:W-:Y:S02]  /*3410*/  MOV R27, UR8 ;  /* 0x00000008001b7c02 */ /* 0x000fe40008000f00 */
[----:B------:R-:W1:Y:S01]  /*3420*/  MUFU.EX2 R17, R17 ;  /* 0x0000001100117308 */ /* 0x000e620000000800 */
[----:B---3--:R-:W-:Y:S01]  /*3430*/  FADD R13, R18, 1 ;  /* 0x3f800000120d7421 */ /* 0x008fe20000000000 */
[----:B------:R-:W-:Y:S01]  /*3440*/  FMUL R18, R33, UR35 ;  /* 0x0000002321127c20 */ /* 0x000fe20008400000 */
[----:B------:R-:W-:Y:S01]  /*3450*/  FMUL R33, R32, UR35 ;  /* 0x0000002320217c20 */ /* 0x000fe20008400000 */
[C---:B------:R-:W-:Y:S02]  /*3460*/  LEA R38, R27.reuse, R2, 0xd ;  /* 0x000000021b267211 */ /* 0x040fe400078e68ff */
[----:B------:R-:W-:Y:S02]  /*3470*/  LEA R39, R27, R69, 0xd ;  /* 0x000000451b277211 */ /* 0x000fe400078e68ff */
[----:B------:R-:W3:Y:S01]  /*3480*/  MUFU.RCP R7, R7 ;  /* 0x0000000700077308 */ /* 0x000ee20000001000 */
[----:B--2---:R-:W-:Y:S01]  /*3490*/  FADD R12, R9, 1 ;  /* 0x3f800000090c7421 */ /* 0x004fe20000000000 */
[----:B------:R-:W-:-:S06]  /*34a0*/  FMUL R9, R35, UR35 ;  /* 0x0000002323097c20 */ /* 0x000fcc0008400000 */
[----:B------:R-:W2:Y:S01]  /*34b0*/  MUFU.RCP R14, R14 ;  /* 0x0000000e000e7308 */ /* 0x000ea20000001000 */
[----:B-1----:R-:W-:Y:S01]  /*34c0*/  FADD R11, R17, 1 ;  /* 0x3f800000110b7421 */ /* 0x002fe20000000000 */
[----:B------:R-:W-:-:S06]  /*34d0*/  FMUL R17, R31, UR35 ;  /* 0x000000231f117c20 */ /* 0x000fcc0008400000 */
[----:B------:R-:W1:Y:S01]  /*34e0*/  MUFU.RCP R19, R19 ;  /* 0x0000001300137308 */ /* 0x000e620000001000 */
[----:B---3--:R-:W-:-:S04]  /*34f0*/  FMUL R7, R86, R7 ;  /* 0x0000000756077220 */ /* 0x008fc80000400000 */
[----:B------:R-:W-:-:S03]  /*3500*/  FMUL R35, R28, R7 ;  /* 0x000000071c237220 */ /* 0x000fc60000400000 */
[----:B------:R-:W3:Y:S01]  /*3510*/  MUFU.RCP R16, R15 ;  /* 0x0000000f00107308 */ /* 0x000ee20000001000 */
[----:B--2---:R-:W-:-:S04]  /*3520*/  FMUL R34, R61, R14 ;  /* 0x0000000e3d227220 */ /* 0x004fc80000400000 */
[----:B------:R-:W-:-:S03]  /*3530*/  FMUL R34, R29, R34 ;  /* 0x000000221d227220 */ /* 0x000fc60000400000 */
[----:B------:R-:W2:Y:S01]  /*3540*/  MUFU.RCP R4, R4 ;  /* 0x0000000400047308 */ /* 0x000ea20000001000 */
[----:B-1----:R-:W-:-:S04]  /*3550*/  FMUL R19, R58, R19 ;  /* 0x000000133a137220 */ /* 0x002fc80000400000 */
[----:B------:R-:W-:Y:S01]  /*3560*/  FMUL R89, R82, R19 ;  /* 0x0000001352597220 */ /* 0x000fe20000400000 */
[----:B------:R-:W-:Y:S02]  /*3570*/  F2FP.BF16.F32.PACK_AB R19, R9, R30 ;  /* 0x0000001e0913723e */ /* 0x000fe400000010ff */
[----:B------:R-:W1:Y:S01]  /*3580*/  MUFU.RCP R91, R91 ;  /* 0x0000005b005b7308 */ /* 0x000e620000001000 */
[----:B---3--:R-:W-:Y:S01]  /*3590*/  FMUL R14, R85, R16 ;  /* 0x00000010550e7220 */ /* 0x008fe20000400000 */
[----:B------:R-:W-:Y:S02]  /*35a0*/  F2FP.BF16.F32.PACK_AB R16, R29, R28 ;  /* 0x0000001c1d10723e */ /* 0x000fe400000010ff */
[----:B------:R-:W-:Y:S01]  /*35b0*/  F2FP.BF16.F32.PACK_AB R15, R83, R58 ;  /* 0x0000003a530f723e */ /* 0x000fe200000010ff */
[C---:B------:R-:W-:Y:S01]  /*35c0*/  FMUL R31, R17.reuse, R14 ;  /* 0x0000000e111f7220 */ /* 0x040fe20000400000 */
[----:B------:R-:W-:Y:S02]  /*35d0*/  F2FP.BF16.F32.PACK_AB R17, R17, R8 ;  /* 0x000000081111723e */ /* 0x000fe400000010ff */
[----:B------:R-:W3:Y:S01]  /*35e0*/  MUFU.RCP R13, R13 ;  /* 0x0000000d000d7308 */ /* 0x000ee20000001000 */
[----:B--2---:R-:W-:Y:S01]  /*35f0*/  FMUL R7, R87, R4 ;  /* 0x0000000457077220 */ /* 0x004fe20000400000 */
[----:B------:R-:W-:-:S02]  /*3600*/  LEA R4, R10, R69, 0xd ;  /* 0x000000450a047211 */ /* 0x000fc400078e68ff */
[----:B------:R-:W-:Y:S01]  /*3610*/  F2FP.BF16.F32.PACK_AB R10, R49, R48 ;  /* 0x00000030310a723e */ /* 0x000fe200000010ff */
[C---:B------:R-:W-:Y:S01]  /*3620*/  FMUL R28, R18.reuse, R7 ;  /* 0x00000007121c7220 */ /* 0x040fe20000400000 */
[----:B------:R-:W-:Y:S02]  /*3630*/  F2FP.BF16.F32.PACK_AB R18, R18, R33 ;  /* 0x000000211212723e */ /* 0x000fe400000010ff */
[----:B------:R-:W2:Y:S01]  /*3640*/  MUFU.RCP R11, R11 ;  /* 0x0000000b000b7308 */ /* 0x000ea20000001000 */
[----:B-1----:R-:W-:Y:S01]  /*3650*/  FMUL R91, R88, R91 ;  /* 0x0000005b585b7220 */ /* 0x002fe20000400000 */
[----:B------:R-:W-:Y:S01]  /*3660*/  F2FP.BF16.F32.PACK_AB R7, R43, R42 ;  /* 0x0000002a2b07723e */ /* 0x000fe200000010ff */
[----:B------:R1:W-:Y:S01]  /*3670*/  STS.128 [R4], R16 ;  /* 0x0000001004007388 */ /* 0x0003e20000000c00 */
[----:B------:R-:W-:Y:S01]  /*3680*/  F2FP.BF16.F32.PACK_AB R14, R57, R56 ;  /* 0x00000038390e723e */ /* 0x000fe200000010ff */
[----:B------:R-:W-:Y:S01]  /*3690*/  FMUL R32, R8, R91 ;  /* 0x0000005b08207220 */ /* 0x000fe20000400000 */
[----:B------:R-:W-:-:S02]  /*36a0*/  F2FP.BF16.F32.PACK_AB R23, R76, R89 ;  /* 0x000000594c17723e */ /* 0x000fc400000010ff */
[----:B------:R-:W4:Y:S01]  /*36b0*/  MUFU.RCP R12, R12 ;  /* 0x0000000c000c7308 */ /* 0x000f220000001000 */
[----:B---3--:R-:W-:Y:S01]  /*36c0*/  FMUL R8, R64, R13 ;  /* 0x0000000d40087220 */ /* 0x008fe20000400000 */
[----:B------:R-:W-:-:S03]  /*36d0*/  F2FP.BF16.F32.PACK_AB R13, R55, R54 ;  /* 0x00000036370d723e */ /* 0x000fc600000010ff */
[----:B------:R-:W-:Y:S01]  /*36e0*/  FMUL R33, R33, R8 ;  /* 0x0000000821217220 */ /* 0x000fe20000400000 */
[----:B------:R-:W-:Y:S01]  /*36f0*/  F2FP.BF16.F32.PACK_AB R8, R45, R44 ;  /* 0x0000002c2d08723e */ /* 0x000fe200000010ff */
[----:B--2---:R-:W-:-:S04]  /*3700*/  FMUL R11, R90, R11 ;  /* 0x0000000b5a0b7220 */ /* 0x004fc80000400000 */
[----:B------:R-:W-:Y:S01]  /*3710*/  FMUL R30, R30, R11 ;  /* 0x0000000b1e1e7220 */ /* 0x000fe20000400000 */
[----:B------:R-:W-:Y:S01]  /*3720*/  F2FP.BF16.F32.PACK_AB R11, R51, R50 ;  /* 0x00000032330b723e */ /* 0x000fe200000010ff */
[----:B----4-:R-:W-:-:S04]  /*3730*/  FMUL R12, R67, R12 ;  /* 0x0000000c430c7220 */ /* 0x010fc80000400000 */
[----:B------:R-:W-:Y:S01]  /*3740*/  FMUL R29, R9, R12 ;  /* 0x0000000c091d7220 */ /* 0x000fe20000400000 */
[----:B------:R-:W-:Y:S02]  /*3750*/  F2FP.BF16.F32.PACK_AB R9, R47, R46 ;  /* 0x0000002e2f09723e */ /* 0x000fe400000010ff */
[----:B------:R-:W-:Y:S02]  /*3760*/  F2FP.BF16.F32.PACK_AB R12, R53, R52 ;  /* 0x00000034350c723e */ /* 0x000fe400000010ff */
[----:B-1----:R-:W-:Y:S02]  /*3770*/  F2FP.BF16.F32.PACK_AB R4, R37, R36 ;  /* 0x000000242504723e */ /* 0x002fe400000010ff */
[C---:B------:R-:W-:Y:S02]  /*3780*/  LEA R37, R27.reuse, R3, 0xd ;  /* 0x000000031b257211 */ /* 0x040fe400078e68ff */
[----:B------:R-:W-:Y:S01]  /*3790*/  LEA R36, R27, R68, 0xd ;  /* 0x000000441b247211 */ /* 0x000fe200078e68ff */
[----:B------:R1:W-:Y:S01]  /*37a0*/  STS.128 [R38], R4 ;  /* 0x0000000426007388 */ /* 0x0003e20000000c00 */
[----:B------:R-:W-:-:S02]  /*37b0*/  F2FP.BF16.F32.PACK_AB R16, R61, R86 ;  /* 0x000000563d10723e */ /* 0x000fc400000010ff */
[----:B------:R-:W-:Y:S01]  /*37c0*/  F2FP.BF16.F32.PACK_AB R17, R85, R88 ;  /* 0x000000585511723e */ /* 0x000fe200000010ff */
[----:B------:R2:W-:Y:S01]  /*37d0*/  STS.128 [R37], R8 ;  /* 0x0000000825007388 */ /* 0x0005e20000000c00 */
[----:B------:R-:W-:Y:S02]  /*37e0*/  F2FP.BF16.F32.PACK_AB R18, R87, R64 ;  /* 0x000000405712723e */ /* 0x000fe400000010ff */
[----:B------:R-:W-:Y:S01]  /*37f0*/  F2FP.BF16.F32.PACK_AB R19, R67, R90 ;  /* 0x0000005a4313723e */ /* 0x000fe200000010ff */
[----:B------:R3:W-:Y:S01]  /*3800*/  STS.128 [R36], R12 ;  /* 0x0000000c24007388 */ /* 0x0007e20000000c00 */
[----:B------:R-:W-:Y:S02]  /*3810*/  F2FP.BF16.F32.PACK_AB R27, R63, R80 ;  /* 0x000000503f1b723e */ /* 0x000fe400000010ff */
[----:B------:R-:W-:Y:S01]  /*3820*/  F2FP.BF16.F32.PACK_AB R61, R75, R66 ;  /* 0x000000424b3d723e */ /* 0x000fe200000010ff */
[----:B------:R3:W-:Y:S01]  /*3830*/  STS.128 [R39], R16 ;  /* 0x0000001027007388 */ /* 0x0007e20000000c00 */
[----:B------:R-:W-:-:S02]  /*3840*/  F2FP.BF16.F32.PACK_AB R63, R81, R78 ;  /* 0x0000004e513f723e */ /* 0x000fc400000010ff */
[----:B-1----:R-:W-:Y:S02]  /*3850*/  F2FP.BF16.F32.PACK_AB R4, R34, R35 ;  /* 0x000000232204723e */ /* 0x002fe400000010ff */
[----:B------:R-:W-:Y:S02]  /*3860*/  F2FP.BF16.F32.PACK_AB R5, R31, R32 ;  /* 0x000000201f05723e */ /* 0x000fe400000010ff */
[----:B--2---:R-:W-:Y:S02]  /*3870*/  MOV R8, UR4 ;  /* 0x0000000400087c02 */ /* 0x004fe40008000f00 */
[----:B------:R-:W-:Y:S02]  /*3880*/  F2FP.BF16.F32.PACK_AB R6, R28, R33 ;  /* 0x000000211c06723e */ /* 0x000fe400000010ff */
[C---:B------:R-:W-:Y:S02]  /*3890*/  LEA R10, R8.reuse, R70, 0xd ;  /* 0x00000046080a7211 */ /* 0x040fe400078e68ff */
[----:B------:R-:W-:-:S02]  /*38a0*/  LEA R9, R8, R71, 0xd ;  /* 0x0000004708097211 */ /* 0x000fc400078e68ff */
[C---:B------:R-:W-:Y:S01]  /*38b0*/  LEA R11, R8.reuse, R72, 0xd ;  /* 0x00000048080b7211 */ /* 0x040fe200078e68ff */
[----:B------:R3:W-:Y:S01]  /*38c0*/  STS.128 [R10], R60 ;  /* 0x0000003c0a007388 */ /* 0x0007e20000000c00 */
[----:B------:R-:W-:Y:S02]  /*38d0*/  F2FP.BF16.F32.PACK_AB R7, R29, R30 ;  /* 0x0000001e1d07723e */ /* 0x000fe400000010ff */
[----:B------:R-:W-:Y:S01]  /*38e0*/  LEA R8, R8, R73, 0xd ;  /* 0x0000004908087211 */ /* 0x000fe200078e68ff */
[----:B------:R3:W-:Y:S04]  /*38f0*/  STS.128 [R9], R24 ;  /* 0x0000001809007388 */ /* 0x0007e80000000c00 */
[----:B------:R3:W-:Y:S04]  /*3900*/  STS.128 [R11], R20 ;  /* 0x000000140b007388 */ /* 0x0007e80000000c00 */
[----:B------:R3:W-:Y:S01]  /*3910*/  STS.128 [R8], R4 ;  /* 0x0000000408007388 */ /* 0x0007e20000000c00 */
[----:B------:R1:W-:Y:S06]  /*3920*/  MEMBAR.ALL.CTA ;  /* 0x0000000000007992 */ /* 0x0003ec0000008000 */
[----:B-1----:R-:W1:Y:S02]  /*3930*/  FENCE.VIEW.ASYNC.S ;  /* 0x00000000000073c6 */ /* 0x002e640000000000 */
[----:B-1----:R-:W-:Y:S06]  /*3940*/  BAR.SYNC.DEFER_BLOCKING 0x1, 0x80 ;  /* 0x0042000000007b1d */ /* 0x002fec0000010000 */
[----:B------:R-:W-:Y:S05]  /*3950*/  BRA.U UP0, `(.L_x_37) ;  /* 0x0000000100507547 */ /* 0x000fea000b800000 */
[----:B------:R-:W-:Y:S02]  /*3960*/  USHF.L.U32 UR12, UR12, 0xc, URZ ;  /* 0x0000000c0c0c7899 */ /* 0x000fe400080006ff */
[----:B------:R-:W-:Y:S02]  /*3970*/  USHF.L.U32 UR8, UR8, 0xc, URZ ;  /* 0x0000000c08087899 */ /* 0x000fe400080006ff */
[----:B------:R-:W-:Y:S02]  /*3980*/  USHF.L.U32 UR4, UR4, 0xc, URZ ;  /* 0x0000000c04047899 */ /* 0x000fe400080006ff */
[----:B------:R-:W-:Y:S02]  /*3990*/  UIADD3 UR12, UPT, UPT, UR12, UR12, URZ ;  /* 0x0000000c0c0c7290 */ /* 0x000fe4000fffe0ff */
[----:B------:R-:W-:Y:S02]  /*39a0*/  ULEA UR13, UR34, UR13, 0x7 ;  /* 0x0000000d220d7291 */ /* 0x000fe4000f8e38ff */
[----:B------:R-:W-:-:S02]  /*39b0*/  UIADD3 UR8, UPT, UPT, UR8, UR8, URZ ;  /* 0x0000000808087290 */ /* 0x000fc4000fffe0ff */
[----:B------:R-:W-:Y:S02]  /*39c0*/  ULEA UR5, UR34, UR5, 0x2 ;  /* 0x0000000522057291 */ /* 0x000fe4000f8e10ff */
[----:B------:R-:W-:Y:S02]  /*39d0*/  UIADD3 UR4, UPT, UPT, UR32, UR4, UR4 ;  /* 0x0000000420047290 */ /* 0x000fe4000fffe004 */
[----:B------:R-:W-:Y:S02]  /*39e0*/  UIADD3 UR12, UPT, UPT, UR12, 0x400, UR32 ;  /* 0x000004000c0c7890 */ /* 0x000fe4000fffe020 */
[----:B------:R-:W-:Y:S02]  /*39f0*/  UIADD3 UR9, UPT, UPT, UR13, 0x20, URZ ;  /* 0x000000200d097890 */ /* 0x000fe4000fffe0ff */
[----:B------:R-:W-:Y:S02]  /*3a00*/  UIADD3 UR8, UPT, UPT, UR8, 0x400, UR32 ;  /* 0x0000040008087890 */ /* 0x000fe4000fffe020 */
[----:B------:R-:W-:-:S02]  /*3a10*/  USHF.L.U32 UR5, UR5, 0x4, URZ ;  /* 0x0000000405057899 */ /* 0x000fc400080006ff */
[----:B------:R-:W-:Y:S01]  /*3a20*/  UIADD3 UR4, UPT, UPT, UR4, 0x8400, URZ ;  /* 0x0000840004047890 */ /* 0x000fe2000fffe0ff */
[----:B------:R1:W-:Y:S01]  /*3a30*/  UTMASTG.2D [UR12], [UR38], desc[URZ] ;  /* 0x0000ff0c260073b5 */ /* 0x0003e20008009000 */
[----:B------:R-:W-:Y:S01]  /*3a40*/  UMOV UR10, UR14 ;  /* 0x0000000e000a7c82 */ /* 0x000fe20008000000 */
[----:B------:R-:W-:Y:S02]  /*3a50*/  UMOV UR6, UR14 ;  /* 0x0000000e00067c82 */ /* 0x000fe40008000000 */
[----:B------:R1:W-:Y:S04]  /*3a60*/  UTMASTG.2D [UR8], [UR38], desc[URZ] ;  /* 0x0000ff08260073b5 */ /* 0x0003e80008009000 */
[----:B------:R1:W-:Y:S01]  /*3a70*/  UTMASTG.2D [UR4], [UR36], desc[URZ] ;  /* 0x0000ff04240073b5 */ /* 0x0003e20008009000 */
[----:B------:R0:W-:Y:S01]  /*3a80*/  UTMACMDFLUSH ;  /* 0x00000000000079b7 */ /* 0x0001e20000000000 */
[----:B-1----:R-:W-:-:S04]  /*3a90*/  DEPBAR.LE SB0, 0x3 ;  /* 0x000080c00000791a */ /* 0x002fc80000000000 */
.L_x_37:
[----:B------:R-:W-:Y:S01]  /*3aa0*/  BAR.SYNC.DEFER_BLOCKING 0x1, 0x80 ;  /* 0x0042000000007b1d */ /* 0x000fe20000010000 */
[----:B------:R-:W-:Y:S02]  /*3ab0*/  UPLOP3.LUT UP0, UPT, UPT, UPT, UP1, 0x80, 0x8 ;  /* 0x000000000008789c */ /* 0x000fe40003f0f010 */
[----:B------:R-:W-:-:S03]  /*3ac0*/  UPLOP3.LUT UP1, UPT, UPT, UPT, UPT, 0x40, 0x4 ;  /* 0x000000000004789c */ /* 0x000fc60003f2e870 */
[----:B------:R-:W-:-:S04]  /*3ad0*/  UMOV UR5, 0x2 ;  /* 0x0000000200057882 */ /* 0x000fc80000000000 */
[----:B------:R-:W-:Y:S05]  /*3ae0*/  BRA.U UP0, `(.L_x_38) ;  /* 0xffffffe900107547 */ /* 0x000fea000b83ffff */
[----:B------:R-:W1:Y:S01]  /*3af0*/  LDCU.64 UR4, c[0x0][0x5c0] ;  /* 0x0000b800ff0477ac */ /* 0x000e620008000a00 */
[----:B------:R-:W-:Y:S01]  /*3b00*/  ULEA.HI.SX32 UR28, UR27, UR28, 0x1e ;  /* 0x0000001c1b1c7291 */ /* 0x000fe2000f8ff2ff */
[----:B------:R-:W-:Y:S01]  /*3b10*/  ELECT P0, URZ, PT ;  /* 0x0000000000ff782f */ /* 0x000fe20003800000 */
[----:B------:R-:W-:Y:S02]  /*3b20*/  UIADD3 UR24, UPT, UPT, UR24, 0x1, URZ ;  /* 0x0000000118187890 */ /* 0x000fe4000fffe0ff */
[----:B------:R-:W-:Y:S02]  /*3b30*/  UIADD3 UR25, UPT, UPT, UR25, 0x1, URZ ;  /* 0x0000000119197890 */ /* 0x000fe4000fffe0ff */
[----:B------:R-:W-:-:S04]  /*3b40*/  UISETP.NE.AND UP0, UPT, UR24, 0x2, UPT ;  /* 0x000000021800788c */ /* 0x000fc8000bf05270 */
[----:B------:R-:W-:Y:S02]  /*3b50*/  USEL UR24, UR24, URZ, UP0 ;  /* 0x000000ff18187287 */ /* 0x000fe40008000000 */
[----:B-1----:R-:W-:Y:S02]  /*3b60*/  UIMAD.WIDE.U32 UR8, UR28, UR5, URZ ;  /* 0x000000051c0872a5 */ /* 0x002fe4000f8e00ff */
[----:B---3--:R-:W-:Y:S01]  /*3b70*/  @P0 IMAD.MOV.U32 R4, RZ, RZ, 0x1 ;  /* 0x00000001ff040424 */ /* 0x008fe200078e00ff */
[----:B------:R-:W1:Y:S03]  /*3b80*/  LDCU UR5, c[0x0][0x5d0] ;  /* 0x0000ba00ff0577ac */ /* 0x000e660008000800 */
[----:B------:R2:W-:Y:S01]  /*3b90*/  @P0 SYNCS.ARRIVE.TRANS64.ART0 RZ, [UR23+0x60], R4 ;  /* 0x00006004ffff09a7 */ /* 0x0005e20008500017 */
        /* <DEDUP_REMOVED lines=12> */
[----:B-1----:R-:W-:-:S07]  /*3c60*/  UIMAD.WIDE.U32 UR8, UR6, UR5, URZ ;  /* 0x00000005060872a5 */ /* 0x002fce000f8e00ff */
[----:B------:R-:W-:Y:S02]  /*3c70*/  UMOV UR5, UR9 ;  /* 0x0000000900057c82 */ /* 0x000fe40008000000 */
[----:B------:R-:W-:-:S04]  /*3c80*/  UIADD3 UR8, UPT, UPT, UR6, -UR5, URZ ;  /* 0x8000000506087290 */ /* 0x000fc8000fffe0ff */
[----:B------:R-:W-:-:S04]  /*3c90*/  USHF.R.U32.HI UR8, URZ, UR16, UR8 ;  /* 0x00000010ff087299 */ /* 0x000fc80008011608 */
[----:B------:R-:W-:Y:S01]  /*3ca0*/  UIADD3 UR8, UPT, UPT, UR5, UR8, URZ ;  /* 0x0000000805087290 */ /* 0x000fe2000fffe0ff */
[----:B------:R-:W1:Y:S03]  /*3cb0*/  LDCU UR5, c[0x0][0x5cc] ;  /* 0x0000b980ff0577ac */ /* 0x000e660008000800 */
[----:B------:R-:W-:-:S04]  /*3cc0*/  USHF.R.U32.HI UR8, URZ, UR15, UR8 ;  /* 0x0000000fff087299 */ /* 0x000fc80008011608 */
[----:B------:R-:W-:-:S04]  /*3cd0*/  UIADD3 UR8, UPT, UPT, -UR8, URZ, URZ ;  /* 0x000000ff08087290 */ /* 0x000fc8000fffe1ff */
[----:B------:R-:W-:Y:S02]  /*3ce0*/  UIMAD UR4, UR4, UR8, UR6 ;  /* 0x00000008040472a4 */ /* 0x000fe4000f8e0206 */
[----:B------:R-:W-:Y:S02]  /*3cf0*/  USEL UR8, URZ, 0x1, UP0 ;  /* 0x00000001ff087887 */ /* 0x000fe40008000000 */
[----:B------:R-:W-:Y:S02]  /*3d00*/  UISETP.GE.AND UP0, UPT, UR28, 0x100, UPT ;  /* 0x000001001c00788c */ /* 0x000fe4000bf06270 */
[----:B------:R-:W-:Y:S02]  /*3d10*/  UIADD3 UR6, UPT, UPT, -UR6, URZ, URZ ;  /* 0x000000ff06067290 */ /* 0x000fe4000fffe1ff */
[----:B------:R-:W-:Y:S02]  /*3d20*/  LOP3.LUT R0, R0, UR8, RZ, 0x3c, !PT ;  /* 0x0000000800007c12 */ /* 0x000fe4000f8e3cff */
[----:B-1----:R-:W-:-:S03]  /*3d30*/  UIMAD UR14, UR5, UR6, UR14 ;  /* 0x00000006050e72a4 */ /* 0x002fc6000f8e020e */
[----:B--2---:R-:W-:Y:S09]  /*3d40*/  BRA.U !UP0, `(.L_x_39) ;  /* 0xffffffe508307547 */ /* 0x004ff2000b83ffff */
.L_x_35:
[----:B------:R-:W-:-:S09]  /*3d50*/  UISETP.NE.AND UP0, UPT, UR21, URZ, UPT ;  /* 0x000000ff1500728c */ /* 0x000fd2000bf05270 */
[----:B------:R-:W-:Y:S05]  /*3d60*/  BRA.U UP0, `(.L_x_40) ;  /* 0x00000001001c7547 */ /* 0x000fea000b800000 */
[----:B------:R-:W1:Y:S01]  /*3d70*/  S2UR UR4, SR_CgaCtaId ;  /* 0x00000000000479c3 */ /* 0x000e620000008800 */
[----:B------:R-:W-:Y:S01]  /*3d80*/  ELECT P0, URZ, PT ;  /* 0x0000000000ff782f */ /* 0x000fe20003800000 */
[----:B------:R-:W-:Y:S01]  /*3d90*/  HFMA2 R0, -RZ, RZ, 0, 5.9604644775390625e-08 ;  /* 0x00000001ff007431 */ /* 0x000fe200000001ff */
[----:B------:R-:W-:-:S05]  /*3da0*/  UMOV UR5, 0x40 ;  /* 0x0000004000057882 */ /* 0x000fca0000000000 */
[----:B------:R-:W-:Y:S01]  /*3db0*/  UVIRTCOUNT.DEALLOC.SMPOOL 0x80 ;  /* 0x000000800000784c */ /* 0x000fe20000000000 */
[----:B-1----:R-:W-:-:S09]  /*3dc0*/  ULEA UR4, UR4, UR5, 0x18 ;  /* 0x0000000504047291 */ /* 0x002fd2000f8ec0ff */
[----:B------:R1:W-:Y:S03]  /*3dd0*/  @P0 STS.U8 [UR4], R0 ;  /* 0x00000000ff000988 */ /* 0x0003e60008000004 */
.L_x_40:
[----:B------:R-:W-:Y:S06]  /*3de0*/  BAR.SYNC.DEFER_BLOCKING 0x1, 0x80 ;  /* 0x0042000000007b1d */ /* 0x000fec0000010000 */
[----:B------:R-:W-:Y:S05]  /*3df0*/  BRA.U UP0, `(.L_x_41) ;  /* 0x0000000100a07547 */ /* 0x000fea000b800000 */
[----:B------:R-:W2:Y:S01]  /*3e00*/  S2UR UR4, SR_CgaCtaId ;  /* 0x00000000000479c3 */ /* 0x000ea20000008800 */
[----:B------:R-:W-:Y:S01]  /*3e10*/  NOP ;  /* 0x0000000000007918 */ /* 0x000fe20000000000 */
[----:B------:R-:W-:Y:S01]  /*3e20*/  UMOV UR5, 0x50 ;  /* 0x0000005000057882 */ /* 0x000fe20000000000 */
[----:B------:R-:W-:Y:S01]  /*3e30*/  ULOP3.LUT UR9, UR29, 0xffff, URZ, 0xc0, !UPT ;  /* 0x0000ffff1d097892 */ /* 0x000fe2000f8ec0ff */
[----:B------:R-:W-:-:S03]  /*3e40*/  UMOV UR6, 0xff ;  /* 0x000000ff00067882 */ /* 0x000fc60000000000 */
[----:B------:R-:W-:-:S04]  /*3e50*/  USHF.R.U32.HI UR9, URZ, 0x5, UR9 ;  /* 0x00000005ff097899 */ /* 0x000fc80008011609 */
[----:B------:R-:W-:Y:S02]  /*3e60*/  UIADD3 UR8, UPT, UPT, UR9, 0x10, URZ ;  /* 0x0000001009087890 */ /* 0x000fe4000fffe0ff */
[----:B------:R-:W-:Y:S02]  /*3e70*/  USHF.L.U32 UR6, UR6, UR9, URZ ;  /* 0x0000000906067299 */ /* 0x000fe400080006ff */
[----:B--2---:R-:W-:-:S03]  /*3e80*/  ULEA UR4, UR4, UR5, 0x18 ;  /* 0x0000000504047291 */ /* 0x004fc6000f8ec0ff */
[----:B------:R-:W-:Y:S02]  /*3e90*/  UMOV UR5, 0x1 ;  /* 0x0000000100057882 */ /* 0x000fe40000000000 */
[----:B------:R-:W-:-:S04]  /*3ea0*/  USHF.L.U32 UR8, UR5, UR8, URZ ;  /* 0x0000000805087299 */ /* 0x000fc800080006ff */
[----:B-1----:R-:W1:Y:S01]  /*3eb0*/  LDS R0, [UR4] ;  /* 0x00000004ff007984 */ /* 0x002e620008000800 */
[----:B------:R-:W-:-:S04]  /*3ec0*/  ULOP3.LUT UR8, UR8, UR6, URZ, 0xfc, !UPT ;  /* 0x0000000608087292 */ /* 0x000fc8000f8efcff */
[----:B------:R-:W-:Y:S01]  /*3ed0*/  ULOP3.LUT UR6, UR8, 0xffff, URZ, 0xc0, !UPT ;  /* 0x0000ffff08067892 */ /* 0x000fe2000f8ec0ff */
[----:B-1----:R-:W-:-:S13]  /*3ee0*/  R2UR UR7, R0 ;  /* 0x00000000000772ca */ /* 0x002fda00000e0000 */
[----:B------:R-:W-:-:S04]  /*3ef0*/  ULOP3.LUT UR5, UR8, 0xffff, UR7, 0x80, !UPT ;  /* 0x0000ffff08057892 */ /* 0x000fc8000f8e8007 */
[----:B------:R-:W-:-:S09]  /*3f00*/  UISETP.NE.AND UP0, UPT, UR5, UR6, UPT ;  /* 0x000000060500728c */ /* 0x000fd2000bf05270 */
[----:B------:R-:W-:Y:S05]  /*3f10*/  BRA.U UP0, `(.L_x_42) ;  /* 0x00000001004c7547 */ /* 0x000fea000b800000 */
[----:B------:R-:W-:Y:S02]  /*3f20*/  USHF.R.U32.HI UR5, URZ, 0x10, UR8 ;  /* 0x00000010ff057899 */ /* 0x000fe40008011608 */
[----:B------:R-:W-:-:S04]  /*3f30*/  USHF.R.U32.HI UR6, URZ, 0x10, UR7 ;  /* 0x00000010ff067899 */ /* 0x000fc80008011607 */
[----:B------:R-:W-:-:S04]  /*3f40*/  ULOP3.LUT UR6, UR6, UR5, URZ, 0xc0, !UPT ;  /* 0x0000000506067292 */ /* 0x000fc8000f8ec0ff */
[----:B------:R-:W-:-:S09]  /*3f50*/  UISETP.NE.AND UP0, UPT, UR6, UR5, UPT ;  /* 0x000000050600728c */ /* 0x000fd2000bf05270 */
[----:B------:R-:W-:Y:S05]  /*3f60*/  BRA.U UP0, `(.L_x_43) ;  /* 0x00000001002c7547 */ /* 0x000fea000b800000 */
[----:B------:R-:W1:Y:S01]  /*3f70*/  S2R R2, SR_LANEID ;  /* 0x0000000000027919 */ /* 0x000e620000000000 */
[----:B------:R-:W-:Y:S01]  /*3f80*/  ULOP3.LUT UR8, URZ, UR8, URZ, 0x33, !UPT ;  /* 0x00000008ff087292 */ /* 0x000fe2000f8e33ff */
[----:B------:R-:W-:Y:S02]  /*3f90*/  VOTEU.ANY UR6, UPT, PT ;  /* 0x0000000000067886 */ /* 0x000fe400038e0100 */
[----:B------:R-:W-:-:S03]  /*3fa0*/  UFLO.U32 UR6, UR6 ;  /* 0x00000006000672bd */ /* 0x000fc600080e0000 */
[----:B------:R-:W-:-:S04]  /*3fb0*/  IMAD.U32 R0, RZ, RZ, UR8 ;  /* 0x00000008ff007e24 */ /* 0x000fc8000f8e00ff */
[----:B------:R-:W2:Y:S02]  /*3fc0*/  REDUX UR5, R0 ;  /* 0x00000000000573c4 */ /* 0x000ea40000000000 */
[----:B------:R3:W-:Y:S01]  /*3fd0*/  UTCATOMSWS.AND URZ, UR8 ;  /* 0x0000000800ff79e3 */ /* 0x0007e20008000000 */
[----:B-1----:R-:W-:Y:S02]  /*3fe0*/  ISETP.EQ.U32.AND P0, PT, R2, UR6, PT ;  /* 0x0000000602007c0c */ /* 0x002fe4000bf02070 */
[----:B--2---:R-:W-:-:S11]  /*3ff0*/  MOV R2, UR5 ;  /* 0x0000000500027c02 */ /* 0x004fd60008000f00 */
[----:B------:R3:W-:Y:S01]  /*4000*/  @P0 ATOMS.AND RZ, [UR4], R2 ;  /* 0x00000002ffff098c */ /* 0x0007e2000a800004 */
[----:B------:R-:W-:Y:S05]  /*4010*/  BRA `(.L_x_44) ;  /* 0x0000000000147947 */ /* 0x000fea0003800000 */
.L_x_43:
[----:B------:R-:W-:Y:S02]  /*4020*/  MOV R2, 0x4040 ;  /* 0x0000404000027802 */ /* 0x000fe40000000f00 */
[----:B------:R-:W-:Y:S05]  /*4030*/  CALL.REL.NOINC `($__internal_0_$__cuda_sm10x_tcgen05_guardrail_trap_col_being_dealloced_not_returned_by_alloc) ;  /* 0x0000000000cc7944 */ /* 0x000fea0003c00000 */
[----:B------:R-:W-:Y:S05]  /*4040*/  BRA `(.L_x_44) ;  /* 0x0000000000087947 */ /* 0x000fea0003800000 */
.L_x_42:
[----:B------:R-:W-:Y:S02]  /*4050*/  MOV R2, 0x4070 ;  /* 0x0000407000027802 */ /* 0x000fe40000000f00 */
[----:B------:R-:W-:Y:S05]  /*4060*/  CALL.REL.NOINC `($__internal_2_$__cuda_sm10x_tcgen05_guardrail_trap_unallocated_columns_being_dealloced) ;  /* 0x0000000000d87944 */ /* 0x000fea0003c00000 */
.L_x_44:
[----:B------:R-:W-:Y:S01]  /*4070*/  NOP ;  /* 0x0000000000007918 */ /* 0x000fe20000000000 */
.L_x_41:
[----:B------:R-:W-:-:S04]  /*4080*/  DEPBAR.LE SB0, 0x0 ;  /* 0x000080000000791a */ /* 0x000fc80000000000 */
[----:B---3--:R-:W-:Y:S05]  /*4090*/  EXIT ;  /* 0x000000000000794d */ /* 0x008fea0003800000 */
.L_x_18:
[----:B------:R-:W-:Y:S02]  /*40a0*/  MOV R4, UR5 ;  /* 0x0000000500047c02 */ /* 0x000fe40008000f00 */
[----:B------:R-:W-:Y:S02]  /*40b0*/  MOV R5, UR5 ;  /* 0x0000000500057c02 */ /* 0x000fe40008000f00 */
[----:B------:R-:W-:-:S07]  /*40c0*/  MOV R0, UR9 ;  /* 0x0000000900007c02 */ /* 0x000fce0008000f00 */
.L_x_45:
[----:B-1----:R1:W2:Y:S02]  /*40d0*/  SYNCS.PHASECHK.TRANS64.TRYWAIT P0, [R0+URZ+0x28], R5 ;  /* 0x00002805000075a7 */ /* 0x0022a400080011ff */
[----:B--2---:R-:W-:Y:S05]  /*40e0*/  @!P0 NANOSLEEP.SYNCS 0x989680 ;  /* 0x009896800000895d */ /* 0x004fea0003900000 */
[----:B------:R-:W2:Y:S02]  /*40f0*/  @!P0 SYNCS.PHASECHK.TRANS64 P0, [R0+URZ+0x28], R5 ;  /* 0x00002805000085a7 */ /* 0x000ea400080010ff */
[----:B--2---:R-:W-:Y:S05]  /*4100*/  @!P0 BRA `(.L_x_45) ;  /* 0xfffffffc00f08947 */ /* 0x004fea000383ffff */
[----:B------:R-:W-:Y:S05]  /*4110*/  BRA `(.L_x_17) ;  /* 0xffffffc800dc7947 */ /* 0x000fea000383ffff */
.L_x_21:
[----:B------:R-:W-:Y:S02]  /*4120*/  MOV R4, UR5 ;  /* 0x0000000500047c02 */ /* 0x000fe40008000f00 */
[----:B------:R-:W-:Y:S02]  /*4130*/  MOV R5, UR5 ;  /* 0x0000000500057c02 */ /* 0x000fe40008000f00 */
[----:B------:R-:W-:-:S07]  /*4140*/  MOV R0, UR4 ;  /* 0x0000000400007c02 */ /* 0x000fce0008000f00 */
.L_x_46:
[----:B-1----:R1:W5:Y:S02]  /*4150*/  SYNCS.PHASECHK.TRANS64.TRYWAIT P0, [R0+URZ+0x28], R5 ;  /* 0x00002805000075a7 */ /* 0x00236400080011ff */
[----:B-----5:R-:W-:Y:S05]  /*4160*/  @!P0 NANOSLEEP.SYNCS 0x989680 ;  /* 0x009896800000895d */ /* 0x020fea0003900000 */
[----:B------:R-:W5:Y:S02]  /*4170*/  @!P0 SYNCS.PHASECHK.TRANS64 P0, [R0+URZ+0x28], R5 ;  /* 0x00002805000085a7 */ /* 0x000f6400080010ff */
[----:B-----5:R-:W-:Y:S05]  /*4180*/  @!P0 BRA `(.L_x_46) ;  /* 0xfffffffc00f08947 */ /* 0x020fea000383ffff */
[----:B------:R-:W-:Y:S05]  /*4190*/  BRA `(.L_x_47) ;  /* 0xffffffcc00d47947 */ /* 0x000fea000383ffff */
.L_x_24:
[----:B------:R-:W-:Y:S02]  /*41a0*/  MOV R0, UR7 ;  /* 0x0000000700007c02 */ /* 0x000fe40008000f00 */
[-C--:B------:R-:W-:Y:S02]  /*41b0*/  MOV R6, R3.reuse ;  /* 0x0000000300067202 */ /* 0x080fe40000000f00 */
[----:B------:R-:W-:-:S07]  /*41c0*/  MOV R7, R3 ;  /* 0x0000000300077202 */ /* 0x000fce0000000f00 */
.L_x_48:
[----:B-1----:R1:W4:Y:S02]  /*41d0*/  SYNCS.PHASECHK.TRANS64.TRYWAIT P0, [R0+URZ+0x60], R7 ;  /* 0x00006007000075a7 */ /* 0x00232400080011ff */
[----:B----4-:R-:W-:Y:S05]  /*41e0*/  @!P0 NANOSLEEP.SYNCS 0x989680 ;  /* 0x009896800000895d */ /* 0x010fea0003900000 */
[----:B------:R-:W4:Y:S02]  /*41f0*/  @!P0 SYNCS.PHASECHK.TRANS64 P0, [R0+URZ+0x60], R7 ;  /* 0x00006007000085a7 */ /* 0x000f2400080010ff */
[----:B----4-:R-:W-:Y:S05]  /*4200*/  @!P0 BRA `(.L_x_48) ;  /* 0xfffffffc00f08947 */ /* 0x010fea000383ffff */
[----:B------:R-:W-:Y:S05]  /*4210*/  BRA `(.L_x_49) ;  /* 0xffffffd000ac7947 */ /* 0x000fea000383ffff */
.L_x_26:
[----:B------:R-:W-:Y:S02]  /*4220*/  MOV R6, UR11 ;  /* 0x0000000b00067c02 */ /* 0x000fe40008000f00 */
[----:B------:R-:W-:Y:S02]  /*4230*/  MOV R7, UR11 ;  /* 0x0000000b00077c02 */ /* 0x000fe40008000f00 */
[----:B------:R-:W-:Y:S07]  /*4240*/  MOV R0, UR5 ;  /* 0x0000000500007c02 */ /* 0x000fee0008000f00 */
.L_x_50:
[----:B-1----:R1:W4:Y:S02]  /*4250*/  SYNCS.PHASECHK.TRANS64.TRYWAIT P1, [R0+URZ], R7 ;  /* 0x00000007000075a7 */ /* 0x00232400080211ff */
[----:B----4-:R-:W-:Y:S05]  /*4260*/  @!P1 NANOSLEEP.SYNCS 0x989680 ;  /* 0x009896800000995d */ /* 0x010fea0003900000 */
[----:B------:R-:W4:Y:S02]  /*4270*/  @!P1 SYNCS.PHASECHK.TRANS64 P1, [R0+URZ], R7 ;  /* 0x00000007000095a7 */ /* 0x000f2400080210ff */
[----:B----4-:R-:W-:Y:S05]  /*4280*/  @!P1 BRA `(.L_x_50) ;  /* 0xfffffffc00f09947 */ /* 0x010fea000383ffff */
[----:B------:R-:W-:Y:S05]  /*4290*/  BRA `(.L_x_25) ;  /* 0xffffffd000f87947 */ /* 0x000fea000383ffff */
.L_x_29:
[----:B------:R-:W-:-:S07]  /*42a0*/  MOV R5, R4 ;  /* 0x0000000400057202 */ /* 0x000fce0000000f00 */
.L_x_51:
[----:B----4-:R4:W1:Y:S02]  /*42b0*/  SYNCS.PHASECHK.TRANS64.TRYWAIT P0, [R0+URZ+0x60], R5 ;  /* 0x00006005000075a7 */ /* 0x01086400080011ff */
[----:B-1----:R-:W-:Y:S05]  /*42c0*/  @!P0 NANOSLEEP.SYNCS 0x989680 ;  /* 0x009896800000895d */ /* 0x002fea0003900000 */
[----:B------:R-:W1:Y:S02]  /*42d0*/  @!P0 SYNCS.PHASECHK.TRANS64 P0, [R0+URZ+0x60], R5 ;  /* 0x00006005000085a7 */ /* 0x000e6400080010ff */
[----:B-1----:R-:W-:Y:S05]  /*42e0*/  @!P0 BRA `(.L_x_51) ;  /* 0xfffffffc00f08947 */ /* 0x002fea000383ffff */
[----:B------:R-:W-:Y:S05]  /*42f0*/  BRA `(.L_x_22) ;  /* 0xffffffd400a47947 */ /* 0x000fea000383ffff */
.L_x_36:
[----:B------:R-:W-:Y:S02]  /*4300*/  MOV R4, UR23 ;  /* 0x0000001700047c02 */ /* 0x000fe40008000f00 */
[----:B------:R-:W-:-:S07]  /*4310*/  MOV R7, R6 ;  /* 0x0000000600077202 */ /* 0x000fce0000000f00 */
.L_x_52:
[----:B-1----:R1:W2:Y:S02]  /*4320*/  SYNCS.PHASECHK.TRANS64.TRYWAIT P0, [R4+URZ+0x50], R7 ;  /* 0x00005007040075a7 */ /* 0x0022a400080011ff */
[----:B--2---:R-:W-:Y:S05]  /*4330*/  @!P0 NANOSLEEP.SYNCS 0x989680 ;  /* 0x009896800000895d */ /* 0x004fea0003900000 */
[----:B------:R-:W2:Y:S02]  /*4340*/  @!P0 SYNCS.PHASECHK.TRANS64 P0, [R4+URZ+0x50], R7 ;  /* 0x00005007040085a7 */ /* 0x000ea400080010ff */
[----:B--2---:R-:W-:Y:S05]  /*4350*/  @!P0 BRA `(.L_x_52) ;  /* 0xfffffffc00f08947 */ /* 0x004fea000383ffff */
[----:B------:R-:W-:Y:S05]  /*4360*/  BRA `(.L_x_53) ;  /* 0xffffffdc00ec7947 */ /* 0x000fea000383ffff */
        .weak           $__internal_0_$__cuda_sm10x_tcgen05_guardrail_trap_col_being_dealloced_not_returned_by_alloc
        .type           $__internal_0_$__cuda_sm10x_tcgen05_guardrail_trap_col_being_dealloced_not_returned_by_alloc,@function
        .size           $__internal_0_$__cuda_sm10x_tcgen05_guardrail_trap_col_being_dealloced_not_returned_by_alloc,($__internal_1_$__cuda_sm10x_tcgen05_guardrail_trap_phase_invalid_during_alloc - $__internal_0_$__cuda_sm10x_tcgen05_guardrail_trap_col_being_dealloced_not_returned_by_alloc)
$__internal_0_$__cuda_sm10x_tcgen05_guardrail_trap_col_being_dealloced_not_returned_by_alloc:
[----:B------:R-:W-:Y:S05]  /*4370*/  BPT.TRAP 0x1 ;  /* 0x000000040000795c */ /* 0x000fea0000300000 */
[----:B------:R-:W-:-:S04]  /*4380*/  HFMA2 R3, -RZ, RZ, 0, 0 ;  /* 0x00000000ff037431 */ /* 0x000fc800000001ff */
[----:B------:R-:W-:Y:S05]  /*4390*/  RET.REL.NODEC R2 `(kernel_cutlass_kernel_cudnngemm_swigludense_gemm_persistent_swigluPersistentDenseGemmKernel_object_at__TiledMMA_ThrLayoutVMNK11110000_PermutationMNK____MMAAtom_ThrID10_ShapeMNK12812816_TV_0) ;  /* 0xffffffbc02187950 */ /* 0x000fea0003c3ffff */
        .weak           $__internal_1_$__cuda_sm10x_tcgen05_guardrail_trap_phase_invalid_during_alloc
        .type           $__internal_1_$__cuda_sm10x_tcgen05_guardrail_trap_phase_invalid_during_alloc,@function
        .size           $__internal_1_$__cuda_sm10x_tcgen05_guardrail_trap_phase_invalid_during_alloc,($__internal_2_$__cuda_sm10x_tcgen05_guardrail_trap_unallocated_columns_being_dealloced - $__internal_1_$__cuda_sm10x_tcgen05_guardrail_trap_phase_invalid_during_alloc)
$__internal_1_$__cuda_sm10x_tcgen05_guardrail_trap_phase_invalid_during_alloc:
[----:B------:R-:W-:Y:S05]  /*43a0*/  BPT.TRAP 0x1 ;  /* 0x000000040000795c */ /* 0x000fea0000300000 */
[----:B------:R-:W-:-:S04]  /*43b0*/  MOV R5, 0x0 ;  /* 0x0000000000057802 */ /* 0x000fc80000000f00 */
[----:B------:R-:W-:Y:S05]  /*43c0*/  RET.REL.NODEC R4 `(kernel_cutlass_kernel_cudnngemm_swigludense_gemm_persistent_swigluPersistentDenseGemmKernel_object_at__TiledMMA_ThrLayoutVMNK11110000_PermutationMNK____MMAAtom_ThrID10_ShapeMNK12812816_TV_0) ;  /* 0xffffffbc040c7950 */ /* 0x000fea0003c3ffff */
        .weak           $__internal_2_$__cuda_sm10x_tcgen05_guardrail_trap_unallocated_columns_being_dealloced
        .type           $__internal_2_$__cuda_sm10x_tcgen05_guardrail_trap_unallocated_columns_being_dealloced,@function
        .size           $__internal_2_$__cuda_sm10x_tcgen05_guardrail_trap_unallocated_columns_being_dealloced,(.L_x_57 - $__internal_2_$__cuda_sm10x_tcgen05_guardrail_trap_unallocated_columns_being_dealloced)
$__internal_2_$__cuda_sm10x_tcgen05_guardrail_trap_unallocated_columns_being_dealloced:
[----:B------:R-:W-:Y:S05]  /*43d0*/  BPT.TRAP 0x1 ;  /* 0x000000040000795c */ /* 0x000fea0000300000 */
[----:B------:R-:W-:-:S04]  /*43e0*/  HFMA2 R3, -RZ, RZ, 0, 0 ;  /* 0x00000000ff037431 */ /* 0x000fc800000001ff */
[----:B------:R-:W-:Y:S05]  /*43f0*/  RET.REL.NODEC R2 `(kernel_cutlass_kernel_cudnngemm_swigludense_gemm_persistent_swigluPersistentDenseGemmKernel_object_at__TiledMMA_ThrLayoutVMNK11110000_PermutationMNK____MMAAtom_ThrID10_ShapeMNK12812816_TV_0) ;  /* 0xffffffbc02007950 */ /* 0x000fea0003c3ffff */
.L_x_54:
[----:B------:R-:W-:-:S00]  /*4400*/  BRA `(.L_x_54) ;  /* 0xfffffffc00fc7947 */ /* 0x000fc0000383ffff */
[----:B------:R-:W-:-:S00]  /*4410*/  NOP ;  /* 0x0000000000007918 */ /* 0x000fc00000000000 */
        /* <DEDUP_REMOVED lines=14> */
.L_x_57:


//--------------------- .nv.shared.kernel_cutlass_kernel_cudnngemm_swigludense_gemm_persistent_swigluPersistentDenseGemmKernel_object_at__TiledMMA_ThrLayoutVMNK11110000_PermutationMNK____MMAAtom_ThrID10_ShapeMNK12812816_TV_0 --------------------------
	.section	.nv.shared.kernel_cutlass_kernel_cudnngemm_swigludense_gemm_persistent_swigluPersistentDenseGemmKernel_object_at__TiledMMA_ThrLayoutVMNK11110000_PermutationMNK____MMAAtom_ThrID10_ShapeMNK12812816_TV_0,"aw",@nobits
	.sectionflags	@""
	.align	1024
	.zero		1024


//--------------------- .nv.shared.reserved.0     --------------------------
	.section	.nv.shared.reserved.0,"aw",@nobits
	.align	8
	.weak		__nv_reservedSMEM_offset_0_alias
	.size		__nv_reservedSMEM_offset_0_alias, 0, 64
	.other		__nv_reservedSMEM_offset_0_alias,@"STO_CUDA_RESERVED_SHARED STV_DEFAULT"
__nv_reservedSMEM_offset_0_alias:
	.zero		0
.nv.shared.reserved.0:
	.zero		64
	.weak		__nv_reservedSMEM_allocation_phase
	.type		__nv_reservedSMEM_allocation_phase,@object
	.size		__nv_reservedSMEM_allocation_phase,(.L_0 - __nv_reservedSMEM_allocation_phase)
__nv_reservedSMEM_allocation_phase:
	.zero		1
.L_0:
	.zero		7
	.weak		__nv_reservedSMEM_devtool_atexit_pc
	.type		__nv_reservedSMEM_devtool_atexit_pc,@object
	.size		__nv_reservedSMEM_devtool_atexit_pc,(__nv_reservedSMEM_allocation_mask - __nv_reservedSMEM_devtool_atexit_pc)
__nv_reservedSMEM_devtool_atexit_pc:
	.zero		8
	.weak		__nv_reservedSMEM_allocation_mask
	.type		__nv_reservedSMEM_allocation_mask,@object
	.size		__nv_reservedSMEM_allocation_mask,(.L_2 - __nv_reservedSMEM_allocation_mask)
__nv_reservedSMEM_allocation_mask:
	.zero		4
.L_2:


//--------------------- .nv.constant0.kernel_cutlass_kernel_cudnngemm_swigludense_gemm_persistent_swigluPersistentDenseGemmKernel_object_at__TiledMMA_ThrLayoutVMNK11110000_PermutationMNK____MMAAtom_ThrID10_ShapeMNK12812816_TV_0 --------------------------
	.section	.nv.constant0.kernel_cutlass_kernel_cudnngemm_swigludense_gemm_persistent_swigluPersistentDenseGemmKernel_object_at__TiledMMA_ThrLayoutVMNK11110000_PermutationMNK____MMAAtom_ThrID10_ShapeMNK12812816_TV_0,"a",@progbits
	.sectionflags	@""
	.align	4
.nv.constant0.kernel_cutlass_kernel_cudnngemm_swigludense_gemm_persistent_swigluPersistentDenseGemmKernel_object_at__TiledMMA_ThrLayoutVMNK11110000_PermutationMNK____MMAAtom_ThrID10_ShapeMNK12812816_TV_0:
	.zero		1512


//--------------------- SYMBOLS --------------------------

	.type		.nv.reservedSmem.offset0,@object
	.size		.nv.reservedSmem.offset0,0x4
	.type		.nv.reservedSmem.cap,@object
	.size		.nv.reservedSmem.cap,0x4
